//
// Generated by NVIDIA NVVM Compiler
//
// Compiler Build ID: CL-36424714
// Cuda compilation tools, release 13.0, V13.0.88
// Based on NVVM 20.0.0
//

.version 9.0
.target sm_100
.address_size 64

	// .globl	_Z40stencil27_csr_partitioned_halo_kernel_3dPKiS0_PKdS2_S2_S2_Pdiiii

.visible .entry _Z40stencil27_csr_partitioned_halo_kernel_3dPKiS0_PKdS2_S2_S2_Pdiiii(
	.param .u64 .ptr .align 1 _Z40stencil27_csr_partitioned_halo_kernel_3dPKiS0_PKdS2_S2_S2_Pdiiii_param_0,
	.param .u64 .ptr .align 1 _Z40stencil27_csr_partitioned_halo_kernel_3dPKiS0_PKdS2_S2_S2_Pdiiii_param_1,
	.param .u64 .ptr .align 1 _Z40stencil27_csr_partitioned_halo_kernel_3dPKiS0_PKdS2_S2_S2_Pdiiii_param_2,
	.param .u64 .ptr .align 1 _Z40stencil27_csr_partitioned_halo_kernel_3dPKiS0_PKdS2_S2_S2_Pdiiii_param_3,
	.param .u64 .ptr .align 1 _Z40stencil27_csr_partitioned_halo_kernel_3dPKiS0_PKdS2_S2_S2_Pdiiii_param_4,
	.param .u64 .ptr .align 1 _Z40stencil27_csr_partitioned_halo_kernel_3dPKiS0_PKdS2_S2_S2_Pdiiii_param_5,
	.param .u64 .ptr .align 1 _Z40stencil27_csr_partitioned_halo_kernel_3dPKiS0_PKdS2_S2_S2_Pdiiii_param_6,
	.param .u32 _Z40stencil27_csr_partitioned_halo_kernel_3dPKiS0_PKdS2_S2_S2_Pdiiii_param_7,
	.param .u32 _Z40stencil27_csr_partitioned_halo_kernel_3dPKiS0_PKdS2_S2_S2_Pdiiii_param_8,
	.param .u32 _Z40stencil27_csr_partitioned_halo_kernel_3dPKiS0_PKdS2_S2_S2_Pdiiii_param_9,
	.param .u32 _Z40stencil27_csr_partitioned_halo_kernel_3dPKiS0_PKdS2_S2_S2_Pdiiii_param_10
)
{
	.reg .pred 	%p<79>;
	.reg .b32 	%r<95>;
	.reg .b64 	%rd<77>;
	.reg .b64 	%fd<109>;

	ld.param.u64 	%rd12, [_Z40stencil27_csr_partitioned_halo_kernel_3dPKiS0_PKdS2_S2_S2_Pdiiii_param_0];
	ld.param.u64 	%rd17, [_Z40stencil27_csr_partitioned_halo_kernel_3dPKiS0_PKdS2_S2_S2_Pdiiii_param_1];
	ld.param.u64 	%rd18, [_Z40stencil27_csr_partitioned_halo_kernel_3dPKiS0_PKdS2_S2_S2_Pdiiii_param_2];
	ld.param.u64 	%rd13, [_Z40stencil27_csr_partitioned_halo_kernel_3dPKiS0_PKdS2_S2_S2_Pdiiii_param_3];
	ld.param.u64 	%rd14, [_Z40stencil27_csr_partitioned_halo_kernel_3dPKiS0_PKdS2_S2_S2_Pdiiii_param_4];
	ld.param.u64 	%rd15, [_Z40stencil27_csr_partitioned_halo_kernel_3dPKiS0_PKdS2_S2_S2_Pdiiii_param_5];
	ld.param.u32 	%r27, [_Z40stencil27_csr_partitioned_halo_kernel_3dPKiS0_PKdS2_S2_S2_Pdiiii_param_7];
	ld.param.u32 	%r28, [_Z40stencil27_csr_partitioned_halo_kernel_3dPKiS0_PKdS2_S2_S2_Pdiiii_param_8];
	cvta.to.global.u64 	%rd1, %rd18;
	cvta.to.global.u64 	%rd2, %rd13;
	cvta.to.global.u64 	%rd3, %rd14;
	cvta.to.global.u64 	%rd4, %rd15;
	cvta.to.global.u64 	%rd5, %rd17;
	mov.u32 	%r30, %ctaid.x;
	mov.u32 	%r31, %ntid.x;
	mov.u32 	%r32, %tid.x;
	mad.lo.s32 	%r1, %r30, %r31, %r32;
	setp.ge.s32 	%p1, %r1, %r27;
	@%p1 bra 	$L__BB0_40;
	ld.param.u32 	%r88, [_Z40stencil27_csr_partitioned_halo_kernel_3dPKiS0_PKdS2_S2_S2_Pdiiii_param_10];
	cvta.to.global.u64 	%rd19, %rd12;
	add.s32 	%r33, %r28, %r1;
	mul.lo.s32 	%r2, %r88, %r88;
	div.s32 	%r34, %r33, %r2;
	div.s32 	%r36, %r33, %r88;
	rem.s32 	%r37, %r36, %r88;
	mul.lo.s32 	%r39, %r36, %r88;
	sub.s32 	%r40, %r33, %r39;
	div.s32 	%r42, %r27, %r2;
	div.s32 	%r44, %r1, %r2;
	mul.wide.s32 	%rd20, %r1, 4;
	add.s64 	%rd21, %rd19, %rd20;
	ld.global.nc.u32 	%r3, [%rd21];
	ld.global.nc.u32 	%r4, [%rd21+4];
	add.s32 	%r46, %r88, -1;
	min.s32 	%r47, %r34, %r37;
	max.s32 	%r48, %r34, %r37;
	min.s32 	%r49, %r47, %r40;
	max.s32 	%r50, %r48, %r40;
	setp.lt.s32 	%p2, %r50, %r46;
	min.s32 	%r51, %r49, %r44;
	setp.gt.s32 	%p3, %r51, 0;
	add.s32 	%r52, %r42, -1;
	setp.lt.s32 	%p4, %r44, %r52;
	and.pred  	%p5, %p2, %p4;
	and.pred  	%p6, %p5, %p3;
	sub.s32 	%r53, %r4, %r3;
	setp.eq.s32 	%p7, %r53, 27;
	and.pred  	%p8, %p6, %p7;
	@%p8 bra 	$L__BB0_41;
	setp.ge.s32 	%p9, %r3, %r4;
	mov.f64 	%fd108, 0d0000000000000000;
	@%p9 bra 	$L__BB0_39;
	add.s32 	%r6, %r28, %r27;
	sub.s32 	%r7, %r28, %r2;
	add.s32 	%r8, %r2, %r6;
	sub.s32 	%r9, %r2, %r28;
	and.b32  	%r10, %r53, 3;
	setp.eq.s32 	%p10, %r10, 0;
	mov.f64 	%fd108, 0d0000000000000000;
	mov.u32 	%r92, %r3;
	@%p10 bra 	$L__BB0_12;
	neg.s32 	%r90, %r10;
	mov.f64 	%fd108, 0d0000000000000000;
	mov.u32 	%r92, %r3;
$L__BB0_5:
	.pragma "nounroll";
	mul.wide.s32 	%rd6, %r92, 8;
	mul.wide.s32 	%rd22, %r92, 4;
	add.s64 	%rd23, %rd5, %rd22;
	ld.global.nc.u32 	%r54, [%rd23];
	setp.ge.s32 	%p11, %r54, %r28;
	setp.lt.s32 	%p12, %r54, %r6;
	and.pred  	%p13, %p11, %p12;
	@%p13 bra 	$L__BB0_10;
	setp.ne.s64 	%p14, %rd14, 0;
	setp.ge.s32 	%p15, %r54, %r7;
	and.pred  	%p16, %p14, %p15;
	setp.lt.s32 	%p17, %r54, %r28;
	and.pred  	%p18, %p17, %p16;
	@%p18 bra 	$L__BB0_9;
	setp.eq.s64 	%p19, %rd15, 0;
	setp.lt.s32 	%p20, %r54, %r6;
	or.pred  	%p21, %p19, %p20;
	setp.ge.s32 	%p22, %r54, %r8;
	mov.f64 	%fd100, 0d0000000000000000;
	or.pred  	%p23, %p21, %p22;
	@%p23 bra 	$L__BB0_11;
	sub.s32 	%r55, %r54, %r6;
	mul.wide.s32 	%rd24, %r55, 8;
	add.s64 	%rd25, %rd4, %rd24;
	ld.global.nc.f64 	%fd100, [%rd25];
	bra.uni 	$L__BB0_11;
$L__BB0_9:
	add.s32 	%r56, %r9, %r54;
	mul.wide.s32 	%rd26, %r56, 8;
	add.s64 	%rd27, %rd3, %rd26;
	ld.global.nc.f64 	%fd100, [%rd27];
	bra.uni 	$L__BB0_11;
$L__BB0_10:
	sub.s32 	%r57, %r54, %r28;
	mul.wide.s32 	%rd28, %r57, 8;
	add.s64 	%rd29, %rd2, %rd28;
	ld.global.nc.f64 	%fd100, [%rd29];
$L__BB0_11:
	add.s64 	%rd30, %rd1, %rd6;
	ld.global.nc.f64 	%fd37, [%rd30];
	fma.rn.f64 	%fd108, %fd100, %fd37, %fd108;
	add.s32 	%r92, %r92, 1;
	add.s32 	%r90, %r90, 1;
	setp.ne.s32 	%p24, %r90, 0;
	@%p24 bra 	$L__BB0_5;
$L__BB0_12:
	sub.s32 	%r58, %r3, %r4;
	setp.gt.u32 	%p25, %r58, -4;
	@%p25 bra 	$L__BB0_39;
	sub.s32 	%r93, %r92, %r4;
	add.s64 	%rd7, %rd5, 8;
	add.s64 	%rd8, %rd1, 16;
$L__BB0_14:
	mul.wide.s32 	%rd31, %r92, 4;
	add.s64 	%rd9, %rd7, %rd31;
	mul.wide.s32 	%rd10, %r92, 8;
	ld.global.nc.u32 	%r59, [%rd9+-8];
	setp.lt.s32 	%p26, %r59, %r28;
	setp.ge.s32 	%p27, %r59, %r6;
	or.pred  	%p28, %p26, %p27;
	@%p28 bra 	$L__BB0_16;
	sub.s32 	%r62, %r59, %r28;
	mul.wide.s32 	%rd36, %r62, 8;
	add.s64 	%rd37, %rd2, %rd36;
	ld.global.nc.f64 	%fd104, [%rd37];
	bra.uni 	$L__BB0_20;
$L__BB0_16:
	setp.eq.s64 	%p29, %rd14, 0;
	setp.lt.s32 	%p30, %r59, %r7;
	or.pred  	%p31, %p29, %p30;
	setp.ge.s32 	%p32, %r59, %r28;
	or.pred  	%p33, %p32, %p31;
	@%p33 bra 	$L__BB0_18;
	add.s32 	%r61, %r9, %r59;
	mul.wide.s32 	%rd34, %r61, 8;
	add.s64 	%rd35, %rd3, %rd34;
	ld.global.nc.f64 	%fd104, [%rd35];
	bra.uni 	$L__BB0_20;
$L__BB0_18:
	setp.eq.s64 	%p34, %rd15, 0;
	setp.lt.s32 	%p35, %r59, %r6;
	or.pred  	%p36, %p34, %p35;
	setp.ge.s32 	%p37, %r59, %r8;
	mov.f64 	%fd104, 0d0000000000000000;
	or.pred  	%p38, %p36, %p37;
	@%p38 bra 	$L__BB0_20;
	sub.s32 	%r60, %r59, %r6;
	mul.wide.s32 	%rd32, %r60, 8;
	add.s64 	%rd33, %rd4, %rd32;
	ld.global.nc.f64 	%fd104, [%rd33];
$L__BB0_20:
	add.s64 	%rd11, %rd8, %rd10;
	ld.global.nc.f64 	%fd39, [%rd11+-16];
	fma.rn.f64 	%fd15, %fd104, %fd39, %fd108;
	ld.global.nc.u32 	%r63, [%rd9+-4];
	setp.ge.s32 	%p39, %r63, %r28;
	setp.lt.s32 	%p40, %r63, %r6;
	and.pred  	%p41, %p39, %p40;
	@%p41 bra 	$L__BB0_25;
	setp.ne.s64 	%p42, %rd14, 0;
	setp.ge.s32 	%p43, %r63, %r7;
	and.pred  	%p44, %p42, %p43;
	setp.lt.s32 	%p45, %r63, %r28;
	and.pred  	%p46, %p45, %p44;
	@%p46 bra 	$L__BB0_24;
	setp.eq.s64 	%p47, %rd15, 0;
	setp.lt.s32 	%p48, %r63, %r6;
	or.pred  	%p49, %p47, %p48;
	setp.ge.s32 	%p50, %r63, %r8;
	mov.f64 	%fd105, 0d0000000000000000;
	or.pred  	%p51, %p49, %p50;
	@%p51 bra 	$L__BB0_26;
	sub.s32 	%r64, %r63, %r6;
	mul.wide.s32 	%rd38, %r64, 8;
	add.s64 	%rd39, %rd4, %rd38;
	ld.global.nc.f64 	%fd105, [%rd39];
	bra.uni 	$L__BB0_26;
$L__BB0_24:
	add.s32 	%r65, %r9, %r63;
	mul.wide.s32 	%rd40, %r65, 8;
	add.s64 	%rd41, %rd3, %rd40;
	ld.global.nc.f64 	%fd105, [%rd41];
	bra.uni 	$L__BB0_26;
$L__BB0_25:
	sub.s32 	%r66, %r63, %r28;
	mul.wide.s32 	%rd42, %r66, 8;
	add.s64 	%rd43, %rd2, %rd42;
	ld.global.nc.f64 	%fd105, [%rd43];
$L__BB0_26:
	ld.global.nc.f64 	%fd41, [%rd11+-8];
	fma.rn.f64 	%fd20, %fd105, %fd41, %fd15;
	ld.global.nc.u32 	%r67, [%rd9];
	setp.ge.s32 	%p52, %r67, %r28;
	setp.lt.s32 	%p53, %r67, %r6;
	and.pred  	%p54, %p52, %p53;
	@%p54 bra 	$L__BB0_31;
	setp.ne.s64 	%p55, %rd14, 0;
	setp.ge.s32 	%p56, %r67, %r7;
	and.pred  	%p57, %p55, %p56;
	setp.lt.s32 	%p58, %r67, %r28;
	and.pred  	%p59, %p58, %p57;
	@%p59 bra 	$L__BB0_30;
	setp.eq.s64 	%p60, %rd15, 0;
	setp.lt.s32 	%p61, %r67, %r6;
	or.pred  	%p62, %p60, %p61;
	setp.ge.s32 	%p63, %r67, %r8;
	mov.f64 	%fd106, 0d0000000000000000;
	or.pred  	%p64, %p62, %p63;
	@%p64 bra 	$L__BB0_32;
	sub.s32 	%r68, %r67, %r6;
	mul.wide.s32 	%rd44, %r68, 8;
	add.s64 	%rd45, %rd4, %rd44;
	ld.global.nc.f64 	%fd106, [%rd45];
	bra.uni 	$L__BB0_32;
$L__BB0_30:
	add.s32 	%r69, %r9, %r67;
	mul.wide.s32 	%rd46, %r69, 8;
	add.s64 	%rd47, %rd3, %rd46;
	ld.global.nc.f64 	%fd106, [%rd47];
	bra.uni 	$L__BB0_32;
$L__BB0_31:
	sub.s32 	%r70, %r67, %r28;
	mul.wide.s32 	%rd48, %r70, 8;
	add.s64 	%rd49, %rd2, %rd48;
	ld.global.nc.f64 	%fd106, [%rd49];
$L__BB0_32:
	ld.global.nc.f64 	%fd43, [%rd11];
	fma.rn.f64 	%fd25, %fd106, %fd43, %fd20;
	ld.global.nc.u32 	%r71, [%rd9+4];
	setp.ge.s32 	%p65, %r71, %r28;
	setp.lt.s32 	%p66, %r71, %r6;
	and.pred  	%p67, %p65, %p66;
	@%p67 bra 	$L__BB0_37;
	setp.ne.s64 	%p68, %rd14, 0;
	setp.ge.s32 	%p69, %r71, %r7;
	and.pred  	%p70, %p68, %p69;
	setp.lt.s32 	%p71, %r71, %r28;
	and.pred  	%p72, %p71, %p70;
	@%p72 bra 	$L__BB0_36;
	setp.eq.s64 	%p73, %rd15, 0;
	setp.lt.s32 	%p74, %r71, %r6;
	or.pred  	%p75, %p73, %p74;
	setp.ge.s32 	%p76, %r71, %r8;
	mov.f64 	%fd107, 0d0000000000000000;
	or.pred  	%p77, %p75, %p76;
	@%p77 bra 	$L__BB0_38;
	sub.s32 	%r72, %r71, %r6;
	mul.wide.s32 	%rd50, %r72, 8;
	add.s64 	%rd51, %rd4, %rd50;
	ld.global.nc.f64 	%fd107, [%rd51];
	bra.uni 	$L__BB0_38;
$L__BB0_36:
	add.s32 	%r73, %r9, %r71;
	mul.wide.s32 	%rd52, %r73, 8;
	add.s64 	%rd53, %rd3, %rd52;
	ld.global.nc.f64 	%fd107, [%rd53];
	bra.uni 	$L__BB0_38;
$L__BB0_37:
	sub.s32 	%r74, %r71, %r28;
	mul.wide.s32 	%rd54, %r74, 8;
	add.s64 	%rd55, %rd2, %rd54;
	ld.global.nc.f64 	%fd107, [%rd55];
$L__BB0_38:
	ld.global.nc.f64 	%fd45, [%rd11+8];
	fma.rn.f64 	%fd108, %fd107, %fd45, %fd25;
	add.s32 	%r92, %r92, 4;
	add.s32 	%r93, %r93, 4;
	setp.ne.s32 	%p78, %r93, 0;
	@%p78 bra 	$L__BB0_14;
$L__BB0_39:
	ld.param.u64 	%rd76, [_Z40stencil27_csr_partitioned_halo_kernel_3dPKiS0_PKdS2_S2_S2_Pdiiii_param_6];
	mov.u32 	%r84, %ctaid.x;
	mov.u32 	%r85, %ntid.x;
	mov.u32 	%r86, %tid.x;
	mad.lo.s32 	%r87, %r84, %r85, %r86;
	cvta.to.global.u64 	%rd72, %rd76;
	mul.wide.s32 	%rd73, %r87, 8;
	add.s64 	%rd74, %rd72, %rd73;
	st.global.f64 	[%rd74], %fd108;
$L__BB0_40:
	ret;
$L__BB0_41:
	ld.param.u32 	%r89, [_Z40stencil27_csr_partitioned_halo_kernel_3dPKiS0_PKdS2_S2_S2_Pdiiii_param_10];
	ld.param.u64 	%rd75, [_Z40stencil27_csr_partitioned_halo_kernel_3dPKiS0_PKdS2_S2_S2_Pdiiii_param_3];
	mov.u32 	%r75, %ctaid.x;
	mov.u32 	%r76, %ntid.x;
	mov.u32 	%r77, %tid.x;
	mad.lo.s32 	%r78, %r75, %r76, %r77;
	cvta.to.global.u64 	%rd56, %rd75;
	mul.wide.s32 	%rd57, %r78, 8;
	add.s64 	%rd58, %rd56, %rd57;
	ld.global.nc.f64 	%fd46, [%rd58];
	mul.lo.s32 	%r79, %r89, %r89;
	sub.s32 	%r80, %r78, %r79;
	mul.wide.s32 	%rd59, %r80, 8;
	add.s64 	%rd60, %rd56, %rd59;
	ld.global.nc.f64 	%fd47, [%rd60];
	mul.wide.u32 	%rd61, %r79, 8;
	add.s64 	%rd62, %rd58, %rd61;
	ld.global.nc.f64 	%fd48, [%rd62];
	sub.s32 	%r81, %r78, %r89;
	mul.wide.s32 	%rd63, %r81, 8;
	add.s64 	%rd64, %rd56, %rd63;
	ld.global.nc.f64 	%fd49, [%rd64];
	mul.wide.s32 	%rd65, %r89, 8;
	add.s64 	%rd66, %rd58, %rd65;
	ld.global.nc.f64 	%fd50, [%rd66];
	ld.global.nc.f64 	%fd51, [%rd58+-8];
	ld.global.nc.f64 	%fd52, [%rd58+8];
	add.s32 	%r82, %r79, %r89;
	sub.s32 	%r83, %r78, %r82;
	mul.wide.s32 	%rd67, %r83, 8;
	add.s64 	%rd68, %rd56, %rd67;
	ld.global.nc.f64 	%fd53, [%rd68];
	add.s64 	%rd69, %rd60, %rd65;
	ld.global.nc.f64 	%fd54, [%rd69];
	add.s64 	%rd70, %rd64, %rd61;
	ld.global.nc.f64 	%fd55, [%rd70];
	add.s64 	%rd71, %rd66, %rd61;
	ld.global.nc.f64 	%fd56, [%rd71];
	ld.global.nc.f64 	%fd57, [%rd60+-8];
	ld.global.nc.f64 	%fd58, [%rd60+8];
	ld.global.nc.f64 	%fd59, [%rd62+-8];
	ld.global.nc.f64 	%fd60, [%rd62+8];
	ld.global.nc.f64 	%fd61, [%rd64+-8];
	ld.global.nc.f64 	%fd62, [%rd64+8];
	ld.global.nc.f64 	%fd63, [%rd66+-8];
	ld.global.nc.f64 	%fd64, [%rd66+8];
	ld.global.nc.f64 	%fd65, [%rd68+-8];
	ld.global.nc.f64 	%fd66, [%rd68+8];
	ld.global.nc.f64 	%fd67, [%rd69+-8];
	ld.global.nc.f64 	%fd68, [%rd69+8];
	ld.global.nc.f64 	%fd69, [%rd70+-8];
	ld.global.nc.f64 	%fd70, [%rd70+8];
	ld.global.nc.f64 	%fd71, [%rd71+-8];
	ld.global.nc.f64 	%fd72, [%rd71+8];
	mul.f64 	%fd73, %fd46, 0d403A000000000000;
	sub.f64 	%fd74, %fd73, %fd47;
	sub.f64 	%fd75, %fd74, %fd48;
	sub.f64 	%fd76, %fd75, %fd49;
	sub.f64 	%fd77, %fd76, %fd50;
	sub.f64 	%fd78, %fd77, %fd51;
	sub.f64 	%fd79, %fd78, %fd52;
	sub.f64 	%fd80, %fd79, %fd53;
	sub.f64 	%fd81, %fd80, %fd54;
	sub.f64 	%fd82, %fd81, %fd55;
	sub.f64 	%fd83, %fd82, %fd56;
	sub.f64 	%fd84, %fd83, %fd57;
	sub.f64 	%fd85, %fd84, %fd58;
	sub.f64 	%fd86, %fd85, %fd59;
	sub.f64 	%fd87, %fd86, %fd60;
	sub.f64 	%fd88, %fd87, %fd61;
	sub.f64 	%fd89, %fd88, %fd62;
	sub.f64 	%fd90, %fd89, %fd63;
	sub.f64 	%fd91, %fd90, %fd64;
	sub.f64 	%fd92, %fd91, %fd65;
	sub.f64 	%fd93, %fd92, %fd66;
	sub.f64 	%fd94, %fd93, %fd67;
	sub.f64 	%fd95, %fd94, %fd68;
	sub.f64 	%fd96, %fd95, %fd69;
	sub.f64 	%fd97, %fd96, %fd70;
	sub.f64 	%fd98, %fd97, %fd71;
	sub.f64 	%fd108, %fd98, %fd72;
	bra.uni 	$L__BB0_39;

}


// ===== COMPILED SASS (sm_100) =====

	.target	sm_100

	.elftype	@"ET_EXEC"


//--------------------- .note.nv.tkinfo           --------------------------
	.section	.note.nv.tkinfo,"",@"SHT_NOTE"
	.sectionflags	@"SHF_NOTE_NV_TKINFO"
	.tkinfo
        /*0018*/ 	.word	0x00000002
        /*0030*/ 	.string	""
        /*0030*/ 	.string	"ptxas"
        /*0030*/ 	.string	"Cuda compilation tools, release 13.0, V13.0.88"
        /*0030*/ 	.string	"Build cuda_13.0.r13.0/compiler.36424714_0"
        /*0030*/ 	.string	"-arch sm_100 -m 64 "



//--------------------- .note.nv.cuinfo           --------------------------
	.section	.note.nv.cuinfo,"",@"SHT_NOTE"
	.sectionflags	@"SHF_NOTE_NV_CUINFO"
        /*0018*/ 	.short	0x0002
        /*001a*/ 	.short	0x0064
        /*001c*/ 	.short	0x0082
	.zero		2


//--------------------- .nv.info                  --------------------------
	.section	.nv.info,"",@"SHT_CUDA_INFO"
	.align	4


	//----- nvinfo : EIATTR_REGCOUNT
	.align		4
        /*0000*/ 	.byte	0x04, 0x2f
        /*0002*/ 	.short	(.L_1 - .L_0)
	.align		4
.L_0:
        /*0004*/ 	.word	index@(_Z40stencil27_csr_partitioned_halo_kernel_3dPKiS0_PKdS2_S2_S2_Pdiiii)
        /*0008*/ 	.word	0x00000020


	//----- nvinfo : EIATTR_FRAME_SIZE
	.align		4
.L_1:
        /*000c*/ 	.byte	0x04, 0x11
        /*000e*/ 	.short	(.L_3 - .L_2)
	.align		4
.L_2:
        /*0010*/ 	.word	index@(_Z40stencil27_csr_partitioned_halo_kernel_3dPKiS0_PKdS2_S2_S2_Pdiiii)
        /*0014*/ 	.word	0x00000000


	//----- nvinfo : EIATTR_MIN_STACK_SIZE
	.align		4
.L_3:
        /*0018*/ 	.byte	0x04, 0x12
        /*001a*/ 	.short	(.L_5 - .L_4)
	.align		4
.L_4:
        /*001c*/ 	.word	index@(_Z40stencil27_csr_partitioned_halo_kernel_3dPKiS0_PKdS2_S2_S2_Pdiiii)
        /*0020*/ 	.word	0x00000000
.L_5:


//--------------------- .nv.compat                --------------------------
	.section	.nv.compat,"",@"SHT_CUDA_COMPAT_INFO"
	.align	4
        /*0000*/ 	.byte	0x02, 0x09, 0x00, 0x00, 0x02, 0x02, 0x01, 0x00, 0x02, 0x05, 0x05, 0x00, 0x03, 0x07, 0x01, 0x01
        /*0010*/ 	.byte	0x02, 0x03, 0x00, 0x00, 0x02, 0x06, 0x01, 0x00, 0x04, 0x0b, 0x08, 0x00, 0x01, 0x00, 0x00, 0x00
        /*0020*/ 	.byte	0x00, 0x00, 0x00, 0x00


//--------------------- .nv.info._Z40stencil27_csr_partitioned_halo_kernel_3dPKiS0_PKdS2_S2_S2_Pdiiii --------------------------
	.section	.nv.info._Z40stencil27_csr_partitioned_halo_kernel_3dPKiS0_PKdS2_S2_S2_Pdiiii,"",@"SHT_CUDA_INFO"
	.sectionflags	@""
	.align	4


	//----- nvinfo : EIATTR_CUDA_API_VERSION
	.align		4
        /*0000*/ 	.byte	0x04, 0x37
        /*0002*/ 	.short	(.L_7 - .L_6)
.L_6:
        /*0004*/ 	.word	0x00000082


	//----- nvinfo : EIATTR_KPARAM_INFO
	.align		4
.L_7:
        /*0008*/ 	.byte	0x04, 0x17
        /*000a*/ 	.short	(.L_9 - .L_8)
.L_8:
        /*000c*/ 	.word	0x00000000
        /*0010*/ 	.short	0x000a
        /*0012*/ 	.short	0x0044
        /*0014*/ 	.byte	0x00, 0xf0, 0x11, 0x00


	//----- nvinfo : EIATTR_KPARAM_INFO
	.align		4
.L_9:
        /*0018*/ 	.byte	0x04, 0x17
        /*001a*/ 	.short	(.L_11 - .L_10)
.L_10:
        /*001c*/ 	.word	0x00000000
        /*0020*/ 	.short	0x0009
        /*0022*/ 	.short	0x0040
        /*0024*/ 	.byte	0x00, 0xf0, 0x11, 0x00


	//----- nvinfo : EIATTR_KPARAM_INFO
	.align		4
.L_11:
        /*0028*/ 	.byte	0x04, 0x17
        /*002a*/ 	.short	(.L_13 - .L_12)
.L_12:
        /*002c*/ 	.word	0x00000000
        /*0030*/ 	.short	0x0008
        /*0032*/ 	.short	0x003c
        /*0034*/ 	.byte	0x00, 0xf0, 0x11, 0x00


	//----- nvinfo : EIATTR_KPARAM_INFO
	.align		4
.L_13:
        /*0038*/ 	.byte	0x04, 0x17
        /*003a*/ 	.short	(.L_15 - .L_14)
.L_14:
        /*003c*/ 	.word	0x00000000
        /*0040*/ 	.short	0x0007
        /*0042*/ 	.short	0x0038
        /*0044*/ 	.byte	0x00, 0xf0, 0x11, 0x00


	//----- nvinfo : EIATTR_KPARAM_INFO
	.align		4
.L_15:
        /*0048*/ 	.byte	0x04, 0x17
        /*004a*/ 	.short	(.L_17 - .L_16)
.L_16:
        /*004c*/ 	.word	0x00000000
        /*0050*/ 	.short	0x0006
        /*0052*/ 	.short	0x0030
        /*0054*/ 	.byte	0x00, 0xf5, 0x21, 0x00


	//----- nvinfo : EIATTR_KPARAM_INFO
	.align		4
.L_17:
        /*0058*/ 	.byte	0x04, 0x17
        /*005a*/ 	.short	(.L_19 - .L_18)
.L_18:
        /*005c*/ 	.word	0x00000000
        /*0060*/ 	.short	0x0005
        /*0062*/ 	.short	0x0028
        /*0064*/ 	.byte	0x00, 0xf5, 0x21, 0x00


	//----- nvinfo : EIATTR_KPARAM_INFO
	.align		4
.L_19:
        /*0068*/ 	.byte	0x04, 0x17
        /*006a*/ 	.short	(.L_21 - .L_20)
.L_20:
        /*006c*/ 	.word	0x00000000
        /*0070*/ 	.short	0x0004
        /*0072*/ 	.short	0x0020
        /*0074*/ 	.byte	0x00, 0xf5, 0x21, 0x00


	//----- nvinfo : EIATTR_KPARAM_INFO
	.align		4
.L_21:
        /*0078*/ 	.byte	0x04, 0x17
        /*007a*/ 	.short	(.L_23 - .L_22)
.L_22:
        /*007c*/ 	.word	0x00000000
        /*0080*/ 	.short	0x0003
        /*0082*/ 	.short	0x0018
        /*0084*/ 	.byte	0x00, 0xf5, 0x21, 0x00


	//----- nvinfo : EIATTR_KPARAM_INFO
	.align		4
.L_23:
        /*0088*/ 	.byte	0x04, 0x17
        /*008a*/ 	.short	(.L_25 - .L_24)
.L_24:
        /*008c*/ 	.word	0x00000000
        /*0090*/ 	.short	0x0002
        /*0092*/ 	.short	0x0010
        /*0094*/ 	.byte	0x00, 0xf5, 0x21, 0x00


	//----- nvinfo : EIATTR_KPARAM_INFO
	.align		4
.L_25:
        /*0098*/ 	.byte	0x04, 0x17
        /*009a*/ 	.short	(.L_27 - .L_26)
.L_26:
        /*009c*/ 	.word	0x00000000
        /*00a0*/ 	.short	0x0001
        /*00a2*/ 	.short	0x0008
        /*00a4*/ 	.byte	0x00, 0xf5, 0x21, 0x00


	//----- nvinfo : EIATTR_KPARAM_INFO
	.align		4
.L_27:
        /*00a8*/ 	.byte	0x04, 0x17
        /*00aa*/ 	.short	(.L_29 - .L_28)
.L_28:
        /*00ac*/ 	.word	0x00000000
        /*00b0*/ 	.short	0x0000
        /*00b2*/ 	.short	0x0000
        /*00b4*/ 	.byte	0x00, 0xf5, 0x21, 0x00


	//----- nvinfo : EIATTR_SPARSE_MMA_MASK
	.align		4
.L_29:
        /*00b8*/ 	.byte	0x03, 0x50
        /*00ba*/ 	.short	0x0000


	//----- nvinfo : EIATTR_MAXREG_COUNT
	.align		4
        /*00bc*/ 	.byte	0x03, 0x1b
        /*00be*/ 	.short	0x00ff


	//----- nvinfo : EIATTR_MERCURY_ISA_VERSION
	.align		4
        /*00c0*/ 	.byte	0x03, 0x5f
        /*00c2*/ 	.short	0x0101


	//----- nvinfo : EIATTR_VRC_CTA_INIT_COUNT
	.align		4
        /*00c4*/ 	.byte	0x02, 0x4a
	.zero		1
	.zero		1


	//----- nvinfo : EIATTR_EXIT_INSTR_OFFSETS
	.align		4
        /*00c8*/ 	.byte	0x04, 0x1c
        /*00ca*/ 	.short	(.L_31 - .L_30)


	//   ....[0]....
.L_30:
        /*00cc*/ 	.word	0x00000070


	//   ....[1]....
        /*00d0*/ 	.word	0x00001870


	//----- nvinfo : EIATTR_CRS_STACK_SIZE
	.align		4
.L_31:
        /*00d4*/ 	.byte	0x04, 0x1e
        /*00d6*/ 	.short	(.L_33 - .L_32)
.L_32:
        /*00d8*/ 	.word	0x00000000


	//----- nvinfo : EIATTR_CBANK_PARAM_SIZE
	.align		4
.L_33:
        /*00dc*/ 	.byte	0x03, 0x19
        /*00de*/ 	.short	0x0048


	//----- nvinfo : EIATTR_PARAM_CBANK
	.align		4
        /*00e0*/ 	.byte	0x04, 0x0a
        /*00e2*/ 	.short	(.L_35 - .L_34)
	.align		4
.L_34:
        /*00e4*/ 	.word	index@(.nv.constant0._Z40stencil27_csr_partitioned_halo_kernel_3dPKiS0_PKdS2_S2_S2_Pdiiii)
        /*00e8*/ 	.short	0x0380
        /*00ea*/ 	.short	0x0048


	//----- nvinfo : EIATTR_SW_WAR
	.align		4
.L_35:
        /*00ec*/ 	.byte	0x04, 0x36
        /*00ee*/ 	.short	(.L_37 - .L_36)
.L_36:
        /*00f0*/ 	.word	0x00000008
.L_37:


//--------------------- .nv.callgraph             --------------------------
	.section	.nv.callgraph,"",@"SHT_CUDA_CALLGRAPH"
	.align	4
	.sectionentsize	8
	.align		4
        /*0000*/ 	.word	0x00000000
	.align		4
        /*0004*/ 	.word	0xffffffff
	.align		4
        /*0008*/ 	.word	0x00000000
	.align		4
        /*000c*/ 	.word	0xfffffffe
	.align		4
        /*0010*/ 	.word	0x00000000
	.align		4
        /*0014*/ 	.word	0xfffffffd
	.align		4
        /*0018*/ 	.word	0x00000000
	.align		4
        /*001c*/ 	.word	0xfffffffc


//--------------------- .text._Z40stencil27_csr_partitioned_halo_kernel_3dPKiS0_PKdS2_S2_S2_Pdiiii --------------------------
	.section	.text._Z40stencil27_csr_partitioned_halo_kernel_3dPKiS0_PKdS2_S2_S2_Pdiiii,"ax",@progbits
	.align	128
        .global         _Z40stencil27_csr_partitioned_halo_kernel_3dPKiS0_PKdS2_S2_S2_Pdiiii
        .type           _Z40stencil27_csr_partitioned_halo_kernel_3dPKiS0_PKdS2_S2_S2_Pdiiii,@function
        .size           _Z40stencil27_csr_partitioned_halo_kernel_3dPKiS0_PKdS2_S2_S2_Pdiiii,(.L_x_28 - _Z40stencil27_csr_partitioned_halo_kernel_3dPKiS0_PKdS2_S2_S2_Pdiiii)
        .other          _Z40stencil27_csr_partitioned_halo_kernel_3dPKiS0_PKdS2_S2_S2_Pdiiii,@"STO_CUDA_ENTRY STV_DEFAULT"
_Z40stencil27_csr_partitioned_halo_kernel_3dPKiS0_PKdS2_S2_S2_Pdiiii:
.text._Z40stencil27_csr_partitioned_halo_kernel_3dPKiS0_PKdS2_S2_S2_Pdiiii:
[----:B------:R-:W-:Y:S01]  /*0000*/  LDC R1, c[0x0][0x37c] ;  /* 0x0000df00ff017b82 */ /* 0x000fe20000000800 */
[----:B------:R-:W0:Y:S07]  /*0010*/  S2R R4, SR_TID.X ;  /* 0x0000000000047919 */ /* 0x000e2e0000002100 */
[----:B------:R-:W0:Y:S08]  /*0020*/  S2UR UR4, SR_CTAID.X ;  /* 0x00000000000479c3 */ /* 0x000e300000002500 */
[----:B------:R-:W0:Y:S08]  /*0030*/  LDC R5, c[0x0][0x360] ;  /* 0x0000d800ff057b82 */ /* 0x000e300000000800 */
[----:B------:R-:W1:Y:S01]  /*0040*/  LDC R27, c[0x0][0x3b8] ;  /* 0x0000ee00ff1b7b82 */ /* 0x000e620000000800 */
[----:B0-----:R-:W-:-:S05]  /*0050*/  IMAD R5, R5, UR4, R4 ;  /* 0x0000000405057c24 */ /* 0x001fca000f8e0204 */
[----:B-1----:R-:W-:-:S13]  /*0060*/  ISETP.GE.AND P0, PT, R5, R27, PT ;  /* 0x0000001b0500720c */ /* 0x002fda0003f06270 */
[----:B------:R-:W-:Y:S05]  /*0070*/  @P0 EXIT ;  /* 0x000000000000094d */ /* 0x000fea0003800000 */
[----:B------:R-:W0:Y:S01]  /*0080*/  LDC.64 R2, c[0x0][0x380] ;  /* 0x0000e000ff027b82 */ /* 0x000e220000000a00 */
[----:B------:R-:W1:Y:S01]  /*0090*/  LDCU.64 UR6, c[0x0][0x358] ;  /* 0x00006b00ff0677ac */ /* 0x000e620008000a00 */
[----:B------:R-:W2:Y:S06]  /*00a0*/  LDCU UR5, c[0x0][0x3bc] ;  /* 0x00007780ff0577ac */ /* 0x000eac0008000800 */
[----:B------:R-:W3:Y:S01]  /*00b0*/  LDC R15, c[0x0][0x3c4] ;  /* 0x0000f100ff0f7b82 */ /* 0x000ee20000000800 */
[----:B------:R-:W-:Y:S01]  /*00c0*/  IABS R21, R27 ;  /* 0x0000001b00157213 */ /* 0x000fe20000000000 */
[----:B------:R-:W4:Y:S01]  /*00d0*/  LDCU.64 UR8, c[0x0][0x3a0] ;  /* 0x00007400ff0877ac */ /* 0x000f220008000a00 */
[----:B------:R-:W-:Y:S01]  /*00e0*/  IABS R20, R5 ;  /* 0x0000000500147213 */ /* 0x000fe20000000000 */
[----:B------:R-:W0:Y:S01]  /*00f0*/  LDCU.64 UR12, c[0x0][0x3a0] ;  /* 0x00007400ff0c77ac */ /* 0x000e220008000a00 */
[----:B------:R-:W0:Y:S01]  /*0100*/  LDCU.64 UR10, c[0x0][0x3a8] ;  /* 0x00007500ff0a77ac */ /* 0x000e220008000a00 */
[----:B------:R-:W0:Y:S02]  /*0110*/  LDCU.64 UR14, c[0x0][0x3a8] ;  /* 0x00007500ff0e77ac */ /* 0x000e240008000a00 */
[----:B0-----:R-:W-:-:S05]  /*0120*/  IMAD.WIDE R2, R5, 0x4, R2 ;  /* 0x0000000405027825 */ /* 0x001fca00078e0202 */
[----:B-1----:R-:W5:Y:S04]  /*0130*/  LDG.E.CONSTANT R0, desc[UR6][R2.64] ;  /* 0x0000000602007981 */ /* 0x002f68000c1e9900 */
[----:B------:R0:W5:Y:S01]  /*0140*/  LDG.E.CONSTANT R17, desc[UR6][R2.64+0x4] ;  /* 0x0000040602117981 */ /* 0x000162000c1e9900 */
[-C--:B---3--:R-:W-:Y:S01]  /*0150*/  IABS R7, R15.reuse ;  /* 0x0000000f00077213 */ /* 0x088fe20000000000 */
[----:B--2---:R-:W-:Y:S01]  /*0160*/  VIADD R8, R5, UR5 ;  /* 0x0000000505087c36 */ /* 0x004fe20008000000 */
[----:B------:R-:W-:Y:S01]  /*0170*/  BSSY.RECONVERGENT B0, `(.L_x_0) ;  /* 0x0000168000007945 */ /* 0x000fe20003800200 */
[----:B------:R-:W-:Y:S01]  /*0180*/  IMAD R6, R15, R15, RZ ;  /* 0x0000000f0f067224 */ /* 0x000fe200078e02ff */
[----:B------:R-:W1:Y:S04]  /*0190*/  I2F.RP R9, R7 ;  /* 0x0000000700097306 */ /* 0x000e680000209400 */
[----:B------:R-:W-:-:S02]  /*01a0*/  IABS R16, R6 ;  /* 0x0000000600107213 */ /* 0x000fc40000000000 */
[----:B0-----:R-:W-:Y:S02]  /*01b0*/  LOP3.LUT R3, R8, R15, RZ, 0x3c, !PT ;  /* 0x0000000f08037212 */ /* 0x001fe400078e3cff */
[-C--:B------:R-:W-:Y:S02]  /*01c0*/  LOP3.LUT R5, R5, R6.reuse, RZ, 0x3c, !PT ;  /* 0x0000000605057212 */ /* 0x080fe400078e3cff */
[----:B------:R-:W-:Y:S01]  /*01d0*/  ISETP.GE.AND P2, PT, R3, RZ, PT ;  /* 0x000000ff0300720c */ /* 0x000fe20003f46270 */
[----:B-1----:R-:W0:Y:S02]  /*01e0*/  MUFU.RCP R9, R9 ;  /* 0x0000000900097308 */ /* 0x002e240000001000 */
[----:B0-----:R-:W-:Y:S01]  /*01f0*/  VIADD R10, R9, 0xffffffe ;  /* 0x0ffffffe090a7836 */ /* 0x001fe20000000000 */
[----:B------:R-:W-:-:S05]  /*0200*/  IABS R9, R6 ;  /* 0x0000000600097213 */ /* 0x000fca0000000000 */
[----:B------:R0:W1:Y:S02]  /*0210*/  F2I.FTZ.U32.TRUNC.NTZ R11, R10 ;  /* 0x0000000a000b7305 */ /* 0x000064000021f000 */
[----:B0-----:R-:W-:Y:S02]  /*0220*/  IMAD.MOV.U32 R10, RZ, RZ, RZ ;  /* 0x000000ffff0a7224 */ /* 0x001fe400078e00ff */
[----:B-1----:R-:W-:-:S04]  /*0230*/  IMAD.MOV R12, RZ, RZ, -R11 ;  /* 0x000000ffff0c7224 */ /* 0x002fc800078e0a0b */
[----:B------:R-:W-:Y:S01]  /*0240*/  IMAD R13, R12, R7, RZ ;  /* 0x000000070c0d7224 */ /* 0x000fe200078e02ff */
[----:B------:R-:W-:-:S03]  /*0250*/  IABS R12, R8 ;  /* 0x00000008000c7213 */ /* 0x000fc60000000000 */
[----:B------:R-:W-:Y:S02]  /*0260*/  IMAD.HI.U32 R13, R11, R13, R10 ;  /* 0x0000000d0b0d7227 */ /* 0x000fe400078e000a */
[----:B------:R-:W0:Y:S04]  /*0270*/  I2F.RP R10, R9 ;  /* 0x00000009000a7306 */ /* 0x000e280000209400 */
[----:B------:R-:W-:-:S04]  /*0280*/  IMAD.HI.U32 R11, R13, R12, RZ ;  /* 0x0000000c0d0b7227 */ /* 0x000fc800078e00ff */
[----:B------:R-:W-:-:S04]  /*0290*/  IMAD.MOV R2, RZ, RZ, -R11 ;  /* 0x000000ffff027224 */ /* 0x000fc800078e0a0b */
[C---:B------:R-:W-:Y:S01]  /*02a0*/  IMAD R2, R7.reuse, R2, R12 ;  /* 0x0000000207027224 */ /* 0x040fe200078e020c */
[----:B0-----:R-:W0:Y:S04]  /*02b0*/  MUFU.RCP R10, R10 ;  /* 0x0000000a000a7308 */ /* 0x001e280000001000 */
[----:B------:R-:W-:-:S13]  /*02c0*/  ISETP.GT.U32.AND P1, PT, R7, R2, PT ;  /* 0x000000020700720c */ /* 0x000fda0003f24070 */
[----:B------:R-:W-:Y:S02]  /*02d0*/  @!P1 IMAD.IADD R2, R2, 0x1, -R7 ;  /* 0x0000000102029824 */ /* 0x000fe400078e0a07 */
[----:B------:R-:W-:-:S03]  /*02e0*/  @!P1 VIADD R11, R11, 0x1 ;  /* 0x000000010b0b9836 */ /* 0x000fc60000000000 */
[----:B------:R-:W-:Y:S01]  /*02f0*/  ISETP.GE.U32.AND P0, PT, R2, R7, PT ;  /* 0x000000070200720c */ /* 0x000fe20003f06070 */
[----:B0-----:R-:W-:Y:S01]  /*0300*/  VIADD R2, R10, 0xffffffe ;  /* 0x0ffffffe0a027836 */ /* 0x001fe20000000000 */
[----:B------:R-:W-:-:S03]  /*0310*/  LOP3.LUT R10, RZ, R15, RZ, 0x33, !PT ;  /* 0x0000000fff0a7212 */ /* 0x000fc600078e33ff */
[----:B------:R0:W1:Y:S08]  /*0320*/  F2I.FTZ.U32.TRUNC.NTZ R3, R2 ;  /* 0x0000000200037305 */ /* 0x000070000021f000 */
[----:B------:R-:W-:Y:S01]  /*0330*/  @P0 VIADD R11, R11, 0x1 ;  /* 0x000000010b0b0836 */ /* 0x000fe20000000000 */
[----:B------:R-:W-:Y:S01]  /*0340*/  ISETP.NE.AND P0, PT, R15, RZ, PT ;  /* 0x000000ff0f00720c */ /* 0x000fe20003f05270 */
[----:B0-----:R-:W-:-:S02]  /*0350*/  IMAD.MOV.U32 R2, RZ, RZ, RZ ;  /* 0x000000ffff027224 */ /* 0x001fc400078e00ff */
[----:B------:R-:W-:Y:S02]  /*0360*/  @!P2 IMAD.MOV R11, RZ, RZ, -R11 ;  /* 0x000000ffff0ba224 */ /* 0x000fe400078e0a0b */
[----:B-1----:R-:W-:-:S03]  /*0370*/  IMAD.MOV R14, RZ, RZ, -R3 ;  /* 0x000000ffff0e7224 */ /* 0x002fc600078e0a03 */
[----:B------:R-:W-:Y:S01]  /*0380*/  SEL R11, R10, R11, !P0 ;  /* 0x0000000b0a0b7207 */ /* 0x000fe20004000000 */
[----:B------:R-:W-:-:S03]  /*0390*/  IMAD R19, R14, R9, RZ ;  /* 0x000000090e137224 */ /* 0x000fc600078e02ff */
[----:B------:R-:W-:Y:S01]  /*03a0*/  IABS R18, R11 ;  /* 0x0000000b00127213 */ /* 0x000fe20000000000 */
[----:B------:R-:W-:-:S03]  /*03b0*/  IMAD.HI.U32 R19, R3, R19, R2 ;  /* 0x0000001303137227 */ /* 0x000fc600078e0002 */
[----:B------:R-:W-:Y:S01]  /*03c0*/  MOV R14, R18 ;  /* 0x00000012000e7202 */ /* 0x000fe20000000f00 */
[----:B------:R-:W-:Y:S02]  /*03d0*/  IMAD.MOV R18, RZ, RZ, -R16 ;  /* 0x000000ffff127224 */ /* 0x000fe400078e0a10 */
[----:B------:R-:W-:-:S04]  /*03e0*/  IMAD.HI.U32 R3, R19, R12, RZ ;  /* 0x0000000c13037227 */ /* 0x000fc800078e00ff */
[----:B------:R-:W-:-:S04]  /*03f0*/  IMAD.HI.U32 R13, R13, R14, RZ ;  /* 0x0000000e0d0d7227 */ /* 0x000fc800078e00ff */
[----:B------:R-:W-:Y:S02]  /*0400*/  IMAD.MOV R13, RZ, RZ, -R13 ;  /* 0x000000ffff0d7224 */ /* 0x000fe400078e0a0d */
[----:B------:R-:W-:-:S04]  /*0410*/  IMAD.HI.U32 R2, R19, R21, RZ ;  /* 0x0000001513027227 */ /* 0x000fc800078e00ff */
[----:B------:R-:W-:Y:S02]  /*0420*/  IMAD R14, R7, R13, R14 ;  /* 0x0000000d070e7224 */ /* 0x000fe400078e020e */
[----:B------:R-:W-:Y:S02]  /*0430*/  IMAD R12, R3, R18, R12 ;  /* 0x00000012030c7224 */ /* 0x000fe400078e020c */
[----:B------:R-:W-:Y:S01]  /*0440*/  IMAD.HI.U32 R19, R19, R20, RZ ;  /* 0x0000001413137227 */ /* 0x000fe200078e00ff */
[----:B------:R-:W-:Y:S02]  /*0450*/  ISETP.GT.U32.AND P1, PT, R7, R14, PT ;  /* 0x0000000e0700720c */ /* 0x000fe40003f24070 */
[----:B------:R-:W-:Y:S01]  /*0460*/  ISETP.GT.U32.AND P3, PT, R9, R12, PT ;  /* 0x0000000c0900720c */ /* 0x000fe20003f64070 */
[-C--:B------:R-:W-:Y:S02]  /*0470*/  IMAD R16, R2, R18.reuse, R21 ;  /* 0x0000001202107224 */ /* 0x080fe400078e0215 */
[----:B------:R-:W-:-:S03]  /*0480*/  IMAD R18, R19, R18, R20 ;  /* 0x0000001213127224 */ /* 0x000fc600078e0214 */
[C---:B------:R-:W-:Y:S02]  /*0490*/  ISETP.GT.U32.AND P5, PT, R9.reuse, R16, PT ;  /* 0x000000100900720c */ /* 0x040fe40003fa4070 */
[----:B------:R-:W-:-:S03]  /*04a0*/  ISETP.GT.U32.AND P2, PT, R9, R18, PT ;  /* 0x000000120900720c */ /* 0x000fc60003f44070 */
[----:B------:R-:W-:Y:S02]  /*04b0*/  @!P1 IMAD.IADD R14, R14, 0x1, -R7 ;  /* 0x000000010e0e9824 */ /* 0x000fe400078e0a07 */
[--C-:B------:R-:W-:Y:S02]  /*04c0*/  @!P3 IMAD.IADD R12, R12, 0x1, -R9.reuse ;  /* 0x000000010c0cb824 */ /* 0x100fe400078e0a09 */
[----:B------:R-:W-:Y:S01]  /*04d0*/  @!P3 VIADD R3, R3, 0x1 ;  /* 0x000000010303b836 */ /* 0x000fe20000000000 */
[----:B------:R-:W-:Y:S02]  /*04e0*/  ISETP.GT.U32.AND P6, PT, R7, R14, PT ;  /* 0x0000000e0700720c */ /* 0x000fe40003fc4070 */
[----:B------:R-:W-:Y:S01]  /*04f0*/  ISETP.GE.U32.AND P1, PT, R12, R9, PT ;  /* 0x000000090c00720c */ /* 0x000fe20003f26070 */
[--C-:B------:R-:W-:Y:S01]  /*0500*/  @!P5 IMAD.IADD R16, R16, 0x1, -R9.reuse ;  /* 0x000000011010d824 */ /* 0x100fe200078e0a09 */
[----:B------:R-:W-:Y:S01]  /*0510*/  LOP3.LUT R12, R8, R6, RZ, 0x3c, !PT ;  /* 0x00000006080c7212 */ /* 0x000fe200078e3cff */
[----:B------:R-:W-:-:S02]  /*0520*/  @!P2 IMAD.IADD R18, R18, 0x1, -R9 ;  /* 0x000000011212a824 */ /* 0x000fc400078e0a09 */
[----:B------:R-:W-:Y:S01]  /*0530*/  @!P5 VIADD R2, R2, 0x1 ;  /* 0x000000010202d836 */ /* 0x000fe20000000000 */
[-C--:B------:R-:W-:Y:S01]  /*0540*/  ISETP.GE.U32.AND P4, PT, R16, R9.reuse, PT ;  /* 0x000000091000720c */ /* 0x080fe20003f86070 */
[----:B------:R-:W-:Y:S01]  /*0550*/  @!P2 VIADD R19, R19, 0x1 ;  /* 0x000000011313a836 */ /* 0x000fe20000000000 */
[----:B------:R-:W-:Y:S02]  /*0560*/  ISETP.GE.U32.AND P3, PT, R18, R9, PT ;  /* 0x000000091200720c */ /* 0x000fe40003f66070 */
[----:B------:R-:W-:Y:S02]  /*0570*/  LOP3.LUT R9, R6, R27, RZ, 0x3c, !PT ;  /* 0x0000001b06097212 */ /* 0x000fe400078e3cff */
[----:B------:R-:W-:Y:S01]  /*0580*/  @!P6 IADD3 R14, PT, PT, R14, -R7, RZ ;  /* 0x800000070e0ee210 */ /* 0x000fe20007ffe0ff */
[----:B------:R-:W-:Y:S01]  /*0590*/  @P1 VIADD R3, R3, 0x1 ;  /* 0x0000000103031836 */ /* 0x000fe20000000000 */
[----:B------:R-:W-:Y:S02]  /*05a0*/  ISETP.GE.AND P6, PT, R9, RZ, PT ;  /* 0x000000ff0900720c */ /* 0x000fe40003fc6270 */
[----:B------:R-:W-:-:S02]  /*05b0*/  ISETP.GE.AND P1, PT, R12, RZ, PT ;  /* 0x000000ff0c00720c */ /* 0x000fc40003f26270 */
[----:B------:R-:W-:Y:S01]  /*05c0*/  ISETP.GE.AND P5, PT, R5, RZ, PT ;  /* 0x000000ff0500720c */ /* 0x000fe20003fa6270 */
[----:B------:R-:W-:Y:S01]  /*05d0*/  @P4 VIADD R2, R2, 0x1 ;  /* 0x0000000102024836 */ /* 0x000fe20000000000 */
[----:B------:R-:W-:Y:S01]  /*05e0*/  ISETP.NE.AND P2, PT, R6, RZ, PT ;  /* 0x000000ff0600720c */ /* 0x000fe20003f45270 */
[----:B------:R-:W-:Y:S01]  /*05f0*/  @P3 VIADD R19, R19, 0x1 ;  /* 0x0000000113133836 */ /* 0x000fe20000000000 */
[----:B------:R-:W-:Y:S01]  /*0600*/  ISETP.GE.AND P3, PT, R11, RZ, PT ;  /* 0x000000ff0b00720c */ /* 0x000fe20003f66270 */
[----:B------:R-:W-:Y:S01]  /*0610*/  IMAD.MOV.U32 R5, RZ, RZ, R2 ;  /* 0x000000ffff057224 */ /* 0x000fe200078e0002 */
[----:B------:R-:W-:Y:S01]  /*0620*/  LOP3.LUT R2, RZ, R6, RZ, 0x33, !PT ;  /* 0x00000006ff027212 */ /* 0x000fe200078e33ff */
[----:B------:R-:W-:Y:S02]  /*0630*/  IMAD.MOV R11, RZ, RZ, -R11 ;  /* 0x000000ffff0b7224 */ /* 0x000fe400078e0a0b */
[----:B------:R-:W-:Y:S02]  /*0640*/  @!P6 IMAD.MOV R5, RZ, RZ, -R5 ;  /* 0x000000ffff05e224 */ /* 0x000fe400078e0a05 */
[----:B------:R-:W-:-:S02]  /*0650*/  @!P1 IMAD.MOV R3, RZ, RZ, -R3 ;  /* 0x000000ffff039224 */ /* 0x000fc400078e0a03 */
[----:B------:R-:W-:Y:S01]  /*0660*/  @!P5 IMAD.MOV R19, RZ, RZ, -R19 ;  /* 0x000000ffff13d224 */ /* 0x000fe200078e0a13 */
[C---:B------:R-:W-:Y:S01]  /*0670*/  SEL R7, R2.reuse, R5, !P2 ;  /* 0x0000000502077207 */ /* 0x040fe20005000000 */
[----:B------:R-:W-:Y:S01]  /*0680*/  IMAD R11, R15, R11, R8 ;  /* 0x0000000b0f0b7224 */ /* 0x000fe200078e0208 */
[----:B------:R-:W-:Y:S02]  /*0690*/  SEL R5, R2, R3, !P2 ;  /* 0x0000000302057207 */ /* 0x000fe40005000000 */
[----:B------:R-:W-:Y:S01]  /*06a0*/  @!P3 IADD3 R14, PT, PT, -R14, RZ, RZ ;  /* 0x000000ff0e0eb210 */ /* 0x000fe20007ffe1ff */
[----:B------:R-:W-:Y:S01]  /*06b0*/  VIADD R3, R7, 0xffffffff ;  /* 0xffffffff07037836 */ /* 0x000fe20000000000 */
[----:B------:R-:W-:Y:S02]  /*06c0*/  SEL R2, R2, R19, !P2 ;  /* 0x0000001302027207 */ /* 0x000fe40005000000 */
[----:B------:R-:W-:Y:S02]  /*06d0*/  SEL R10, R10, R14, !P0 ;  /* 0x0000000e0a0a7207 */ /* 0x000fe40004000000 */
[----:B------:R-:W-:Y:S01]  /*06e0*/  ISETP.GE.AND P0, PT, R2, R3, PT ;  /* 0x000000030200720c */ /* 0x000fe20003f06270 */
[----:B------:R-:W-:Y:S01]  /*06f0*/  VIADD R3, R15, 0xffffffff ;  /* 0xffffffff0f037836 */ /* 0x000fe20000000000 */
[----:B------:R-:W-:-:S02]  /*0700*/  VIMNMX3 R8, R5, R10, R11, !PT ;  /* 0x0000000a0508720f */ /* 0x000fc4000780010b */
[----:B------:R-:W-:Y:S02]  /*0710*/  VIMNMX3 R5, R5, R10, R11, PT ;  /* 0x0000000a0505720f */ /* 0x000fe4000380010b */
[----:B------:R-:W-:Y:S02]  /*0720*/  ISETP.LT.AND P0, PT, R8, R3, !P0 ;  /* 0x000000030800720c */ /* 0x000fe40004701270 */
[----:B------:R-:W-:-:S04]  /*0730*/  VIMNMX R5, PT, PT, R2, R5, PT ;  /* 0x0000000502057248 */ /* 0x000fc80003fe0100 */
[----:B------:R-:W-:Y:S01]  /*0740*/  ISETP.GT.AND P0, PT, R5, RZ, P0 ;  /* 0x000000ff0500720c */ /* 0x000fe20000704270 */
[----:B-----5:R-:W-:-:S05]  /*0750*/  IMAD.IADD R2, R17, 0x1, -R0 ;  /* 0x0000000111027824 */ /* 0x020fca00078e0a00 */
[----:B------:R-:W-:-:S13]  /*0760*/  ISETP.EQ.AND P0, PT, R2, 0x1b, P0 ;  /* 0x0000001b0200780c */ /* 0x000fda0000702270 */
[----:B----4-:R-:W-:Y:S05]  /*0770*/  @!P0 BRA `(.L_x_1) ;  /* 0x0000000400148947 */ /* 0x010fea0003800000 */
[----:B------:R-:W0:Y:S08]  /*0780*/  LDC R7, c[0x0][0x360] ;  /* 0x0000d800ff077b82 */ /* 0x000e300000000800 */
[----:B------:R-:W1:Y:S01]  /*0790*/  LDC.64 R8, c[0x0][0x398] ;  /* 0x0000e600ff087b82 */ /* 0x000e620000000a00 */
[----:B0-----:R-:W-:-:S04]  /*07a0*/  IMAD R7, R7, UR4, R4 ;  /* 0x0000000407077c24 */ /* 0x001fc8000f8e0204 */
[C---:B------:R-:W-:Y:S02]  /*07b0*/  IMAD.IADD R11, R7.reuse, 0x1, -R6 ;  /* 0x00000001070b7824 */ /* 0x040fe400078e0a06 */
[----:B-1----:R-:W-:-:S04]  /*07c0*/  IMAD.WIDE R22, R7, 0x8, R8 ;  /* 0x0000000807167825 */ /* 0x002fc800078e0208 */
[----:B------:R-:W-:Y:S01]  /*07d0*/  IMAD.WIDE R10, R11, 0x8, R8 ;  /* 0x000000080b0a7825 */ /* 0x000fe200078e0208 */
[----:B------:R-:W2:Y:S04]  /*07e0*/  LDG.E.64.CONSTANT R24, desc[UR6][R22.64] ;  /* 0x0000000616187981 */ /* 0x000ea8000c1e9b00 */
[----:B------:R-:W2:Y:S01]  /*07f0*/  LDG.E.64.CONSTANT R28, desc[UR6][R10.64] ;  /* 0x000000060a1c7981 */ /* 0x000ea2000c1e9b00 */
[----:B------:R-:W-:-:S03]  /*0800*/  IMAD.WIDE.U32 R4, R6, 0x8, R22 ;  /* 0x0000000806047825 */ /* 0x000fc600078e0016 */
[----:B------:R-:W3:Y:S01]  /*0810*/  LDG.E.64.CONSTANT R20, desc[UR6][R22.64+-0x8] ;  /* 0xfffff80616147981 */ /* 0x000ee2000c1e9b00 */
[----:B------:R-:W-:-:S03]  /*0820*/  IMAD.IADD R3, R7, 0x1, -R15 ;  /* 0x0000000107037824 */ /* 0x000fc600078e0a0f */
[----:B------:R-:W4:Y:S01]  /*0830*/  LDG.E.64.CONSTANT R26, desc[UR6][R4.64] ;  /* 0x00000006041a7981 */ /* 0x000f22000c1e9b00 */
[----:B------:R-:W-:-:S05]  /*0840*/  IMAD.WIDE R2, R3, 0x8, R8 ;  /* 0x0000000803027825 */ /* 0x000fca00078e0208 */
[----:B------:R-:W5:Y:S01]  /*0850*/  LDG.E.64.CONSTANT R16, desc[UR6][R2.64] ;  /* 0x0000000602107981 */ /* 0x000f62000c1e9b00 */
[----:B------:R-:W-:-:S03]  /*0860*/  IMAD.WIDE R12, R15, 0x8, R22 ;  /* 0x000000080f0c7825 */ /* 0x000fc600078e0216 */
[----:B------:R-:W3:Y:S04]  /*0870*/  LDG.E.64.CONSTANT R22, desc[UR6][R22.64+0x8] ;  /* 0x0000080616167981 */ /* 0x000ee8000c1e9b00 */
[----:B------:R-:W3:Y:S01]  /*0880*/  LDG.E.64.CONSTANT R18, desc[UR6][R12.64] ;  /* 0x000000060c127981 */ /* 0x000ee2000c1e9b00 */
[----:B------:R-:W-:-:S05]  /*0890*/  IADD3 R7, PT, PT, R7, -R15, -R6 ;  /* 0x8000000f07077210 */ /* 0x000fca0007ffe806 */
[----:B------:R-:W-:-:S04]  /*08a0*/  IMAD.WIDE R8, R7, 0x8, R8 ;  /* 0x0000000807087825 */ /* 0x000fc800078e0208 */
[----:B------:R-:W-:Y:S01]  /*08b0*/  IMAD.WIDE R14, R15, 0x8, R10 ;  /* 0x000000080f0e7825 */ /* 0x000fe200078e020a */
[----:B--2---:R-:W-:Y:S01]  /*08c0*/  DFMA R28, R24, 26, -R28 ;  /* 0x403a0000181c782b */ /* 0x004fe2000000081c */
[----:B------:R-:W2:Y:S07]  /*08d0*/  LDG.E.64.CONSTANT R24, desc[UR6][R8.64] ;  /* 0x0000000608187981 */ /* 0x000eae000c1e9b00 */
[----:B----4-:R-:W-:-:S08]  /*08e0*/  DADD R26, -R26, R28 ;  /* 0x000000001a1a7229 */ /* 0x010fd0000000011c */
[----:B-----5:R-:W-:Y:S01]  /*08f0*/  DADD R26, -R16, R26 ;  /* 0x00000000101a7229 */ /* 0x020fe2000000011a */
[----:B------:R-:W4:Y:S07]  /*0900*/  LDG.E.64.CONSTANT R16, desc[UR6][R14.64] ;  /* 0x000000060e107981 */ /* 0x000f2e000c1e9b00 */
[----:B---3--:R-:W-:Y:S01]  /*0910*/  DADD R26, -R18, R26 ;  /* 0x00000000121a7229 */ /* 0x008fe2000000011a */
[----:B------:R-:W-:-:S07]  /*0920*/  IMAD.WIDE.U32 R18, R6, 0x8, R2 ;  /* 0x0000000806127825 */ /* 0x000fce00078e0002 */
[----:B------:R-:W-:Y:S01]  /*0930*/  DADD R26, -R20, R26 ;  /* 0x00000000141a7229 */ /* 0x000fe2000000011a */
[----:B------:R-:W3:Y:S01]  /*0940*/  LDG.E.64.CONSTANT R20, desc[UR6][R18.64] ;  /* 0x0000000612147981 */ /* 0x000ee2000c1e9b00 */
[----:B------:R-:W-:-:S06]  /*0950*/  IMAD.WIDE.U32 R6, R6, 0x8, R12 ;  /* 0x0000000806067825 */ /* 0x000fcc00078e000c */
[----:B------:R-:W-:Y:S01]  /*0960*/  DADD R26, -R22, R26 ;  /* 0x00000000161a7229 */ /* 0x000fe2000000011a */
[----:B------:R-:W5:Y:S07]  /*0970*/  LDG.E.64.CONSTANT R22, desc[UR6][R6.64] ;  /* 0x0000000606167981 */ /* 0x000f6e000c1e9b00 */
[----:B--2---:R-:W-:Y:S01]  /*0980*/  DADD R28, -R24, R26 ;  /* 0x00000000181c7229 */ /* 0x004fe2000000011a */
[----:B------:R-:W2:Y:S04]  /*0990*/  LDG.E.64.CONSTANT R24, desc[UR6][R10.64+-0x8] ;  /* 0xfffff8060a187981 */ /* 0x000ea8000c1e9b00 */
[----:B------:R4:W2:Y:S03]  /*09a0*/  LDG.E.64.CONSTANT R26, desc[UR6][R10.64+0x8] ;  /* 0x000008060a1a7981 */ /* 0x0008a6000c1e9b00 */
[----:B----4-:R-:W-:Y:S01]  /*09b0*/  DADD R10, -R16, R28 ;  /* 0x00000000100a7229 */ /* 0x010fe2000000011c */
[----:B------:R-:W4:Y:S04]  /*09c0*/  LDG.E.64.CONSTANT R16, desc[UR6][R4.64+-0x8] ;  /* 0xfffff80604107981 */ /* 0x000f28000c1e9b00 */
[----:B------:R2:W4:Y:S03]  /*09d0*/  LDG.E.64.CONSTANT R28, desc[UR6][R4.64+0x8] ;  /* 0x00000806041c7981 */ /* 0x000526000c1e9b00 */
[----:B---3--:R-:W-:Y:S01]  /*09e0*/  DADD R10, -R20, R10 ;  /* 0x00000000140a7229 */ /* 0x008fe2000000010a */
[----:B------:R-:W3:Y:S04]  /*09f0*/  LDG.E.64.CONSTANT R20, desc[UR6][R2.64+-0x8] ;  /* 0xfffff80602147981 */ /* 0x000ee8000c1e9b00 */
[----:B------:R-:W3:Y:S03]  /*0a00*/  LDG.E.64.CONSTANT R2, desc[UR6][R2.64+0x8] ;  /* 0x0000080602027981 */ /* 0x000ee6000c1e9b00 */
[----:B-----5:R-:W-:Y:S01]  /*0a10*/  DADD R10, -R22, R10 ;  /* 0x00000000160a7229 */ /* 0x020fe2000000010a */
[----:B------:R-:W5:Y:S04]  /*0a20*/  LDG.E.64.CONSTANT R22, desc[UR6][R12.64+-0x8] ;  /* 0xfffff8060c167981 */ /* 0x000f68000c1e9b00 */
[----:B------:R-:W5:Y:S03]  /*0a30*/  LDG.E.64.CONSTANT R12, desc[UR6][R12.64+0x8] ;  /* 0x000008060c0c7981 */ /* 0x000f66000c1e9b00 */
[----:B--2---:R-:W-:-:S02]  /*0a40*/  DADD R4, -R24, R10 ;  /* 0x0000000018047229 */ /* 0x004fc4000000010a */
[----:B------:R-:W2:Y:S04]  /*0a50*/  LDG.E.64.CONSTANT R10, desc[UR6][R8.64+-0x8] ;  /* 0xfffff806080a7981 */ /* 0x000ea8000c1e9b00 */
[----:B------:R0:W2:Y:S02]  /*0a60*/  LDG.E.64.CONSTANT R24, desc[UR6][R8.64+0x8] ;  /* 0x0000080608187981 */ /* 0x0000a4000c1e9b00 */
[----:B0-----:R-:W-:Y:S02]  /*0a70*/  DADD R8, -R26, R4 ;  /* 0x000000001a087229 */ /* 0x001fe40000000104 */
[----:B------:R-:W2:Y:S04]  /*0a80*/  LDG.E.64.CONSTANT R4, desc[UR6][R14.64+-0x8] ;  /* 0xfffff8060e047981 */ /* 0x000ea8000c1e9b00 */
[----:B------:R-:W2:Y:S02]  /*0a90*/  LDG.E.64.CONSTANT R26, desc[UR6][R14.64+0x8] ;  /* 0x000008060e1a7981 */ /* 0x000ea4000c1e9b00 */
[----:B----4-:R-:W-:-:S02]  /*0aa0*/  DADD R8, -R16, R8 ;  /* 0x0000000010087229 */ /* 0x010fc40000000108 */
[----:B------:R-:W4:Y:S04]  /*0ab0*/  LDG.E.64.CONSTANT R16, desc[UR6][R18.64+-0x8] ;  /* 0xfffff80612107981 */ /* 0x000f28000c1e9b00 */
[----:B------:R-:W4:Y:S02]  /*0ac0*/  LDG.E.64.CONSTANT R18, desc[UR6][R18.64+0x8] ;  /* 0x0000080612127981 */ /* 0x000f24000c1e9b00 */
[----:B------:R-:W-:Y:S02]  /*0ad0*/  DADD R8, -R28, R8 ;  /* 0x000000001c087229 */ /* 0x000fe40000000108 */
[----:B------:R-:W4:Y:S04]  /*0ae0*/  LDG.E.64.CONSTANT R28, desc[UR6][R6.64+-0x8] ;  /* 0xfffff806061c7981 */ /* 0x000f28000c1e9b00 */
[----:B------:R-:W4:Y:S02]  /*0af0*/  LDG.E.64.CONSTANT R6, desc[UR6][R6.64+0x8] ;  /* 0x0000080606067981 */ /* 0x000f24000c1e9b00 */
[----:B---3--:R-:W-:-:S08]  /*0b00*/  DADD R20, -R20, R8 ;  /* 0x0000000014147229 */ /* 0x008fd00000000108 */
[----:B------:R-:W-:-:S08]  /*0b10*/  DADD R2, -R2, R20 ;  /* 0x0000000002027229 */ /* 0x000fd00000000114 */
[----:B-----5:R-:W-:-:S08]  /*0b20*/  DADD R2, -R22, R2 ;  /* 0x0000000016027229 */ /* 0x020fd00000000102 */
[----:B------:R-:W-:-:S08]  /*0b30*/  DADD R2, -R12, R2 ;  /* 0x000000000c027229 */ /* 0x000fd00000000102 */
[----:B--2---:R-:W-:-:S08]  /*0b40*/  DADD R2, -R10, R2 ;  /* 0x000000000a027229 */ /* 0x004fd00000000102 */
[----:B------:R-:W-:-:S08]  /*0b50*/  DADD R2, -R24, R2 ;  /* 0x0000000018027229 */ /* 0x000fd00000000102 */
[----:B------:R-:W-:-:S08]  /*0b60*/  DADD R2, -R4, R2 ;  /* 0x0000000004027229 */ /* 0x000fd00000000102 */
[----:B------:R-:W-:-:S08]  /*0b70*/  DADD R2, -R26, R2 ;  /* 0x000000001a027229 */ /* 0x000fd00000000102 */
[----:B----4-:R-:W-:-:S08]  /*0b80*/  DADD R2, -R16, R2 ;  /* 0x0000000010027229 */ /* 0x010fd00000000102 */
[----:B------:R-:W-:-:S08]  /*0b90*/  DADD R2, -R18, R2 ;  /* 0x0000000012027229 */ /* 0x000fd00000000102 */
[----:B------:R-:W-:-:S08]  /*0ba0*/  DADD R2, -R28, R2 ;  /* 0x000000001c027229 */ /* 0x000fd00000000102 */
[----:B------:R-:W-:Y:S01]  /*0bb0*/  DADD R24, -R6, R2 ;  /* 0x0000000006187229 */ /* 0x000fe20000000102 */
[----:B------:R-:W-:Y:S10]  /*0bc0*/  BRA `(.L_x_2) ;  /* 0x0000000c00087947 */ /* 0x000ff40003800000 */
.L_x_1:
[----:B------:R-:W-:Y:S02]  /*0bd0*/  ISETP.GE.AND P0, PT, R0, R17, PT ;  /* 0x000000110000720c */ /* 0x000fe40003f06270 */
[----:B------:R-:W-:-:S11]  /*0be0*/  CS2R R24, SRZ ;  /* 0x0000000000187805 */ /* 0x000fd6000001ff00 */
[----:B------:R-:W-:Y:S05]  /*0bf0*/  @P0 BRA `(.L_x_2) ;  /* 0x0000000800fc0947 */ /* 0x000fea0003800000 */
[----:B------:R-:W-:Y:S01]  /*0c00*/  LOP3.LUT P0, R16, R2, 0x3, RZ, 0xc0, !PT ;  /* 0x0000000302107812 */ /* 0x000fe2000780c0ff */
[----:B------:R-:W-:Y:S01]  /*0c10*/  VIADD R27, R27, UR5 ;  /* 0x000000051b1b7c36 */ /* 0x000fe20008000000 */
[----:B------:R-:W-:Y:S01]  /*0c20*/  BSSY.RECONVERGENT B1, `(.L_x_3) ;  /* 0x0000033000017945 */ /* 0x000fe20003800200 */
[C---:B------:R-:W-:Y:S01]  /*0c30*/  IADD3 R26, PT, PT, -R6.reuse, UR5, RZ ;  /* 0x00000005061a7c10 */ /* 0x040fe2000fffe1ff */
[C---:B------:R-:W-:Y:S01]  /*0c40*/  VIADD R5, R6.reuse, -UR5 ;  /* 0x8000000506057c36 */ /* 0x040fe20008000000 */
[----:B------:R-:W-:Y:S01]  /*0c50*/  CS2R R24, SRZ ;  /* 0x0000000000187805 */ /* 0x000fe2000001ff00 */
[----:B------:R-:W-:Y:S01]  /*0c60*/  IMAD.MOV.U32 R4, RZ, RZ, R0 ;  /* 0x000000ffff047224 */ /* 0x000fe200078e0000 */
[----:B------:R-:W-:-:S06]  /*0c70*/  IADD3 R3, PT, PT, R6, R27, RZ ;  /* 0x0000001b06037210 */ /* 0x000fcc0007ffe0ff */
[----:B------:R-:W-:Y:S05]  /*0c80*/  @!P0 BRA `(.L_x_4) ;  /* 0x0000000000b08947 */ /* 0x000fea0003800000 */
[----:B------:R-:W0:Y:S01]  /*0c90*/  LDC R2, c[0x0][0x3bc] ;  /* 0x0000ef00ff027b82 */ /* 0x000e220000000800 */
[----:B------:R-:W-:Y:S01]  /*0ca0*/  IMAD.MOV R16, RZ, RZ, -R16 ;  /* 0x000000ffff107224 */ /* 0x000fe200078e0a10 */
[----:B------:R-:W-:Y:S01]  /*0cb0*/  CS2R R24, SRZ ;  /* 0x0000000000187805 */ /* 0x000fe2000001ff00 */
[----:B------:R-:W-:-:S05]  /*0cc0*/  IMAD.MOV.U32 R4, RZ, RZ, R0 ;  /* 0x000000ffff047224 */ /* 0x000fca00078e0000 */
[----:B------:R-:W1:Y:S08]  /*0cd0*/  LDC.64 R6, c[0x0][0x398] ;  /* 0x0000e600ff067b82 */ /* 0x000e700000000a00 */
[----:B------:R-:W2:Y:S08]  /*0ce0*/  LDC.64 R8, c[0x0][0x3a8] ;  /* 0x0000ea00ff087b82 */ /* 0x000eb00000000a00 */
[----:B------:R-:W3:Y:S08]  /*0cf0*/  LDC.64 R10, c[0x0][0x3a0] ;  /* 0x0000e800ff0a7b82 */ /* 0x000ef00000000a00 */
[----:B------:R-:W4:Y:S08]  /*0d00*/  LDC.64 R12, c[0x0][0x388] ;  /* 0x0000e200ff0c7b82 */ /* 0x000f300000000a00 */
[----:B------:R-:W0:Y:S02]  /*0d10*/  LDC.64 R14, c[0x0][0x390] ;  /* 0x0000e400ff0e7b82 */ /* 0x000e240000000a00 */
.L_x_9:
[----:B----4-:R-:W-:-:S05]  /*0d20*/  IMAD.WIDE R18, R4, 0x4, R12 ;  /* 0x0000000404127825 */ /* 0x010fca00078e020c */
[----:B------:R-:W4:Y:S01]  /*0d30*/  LDG.E.CONSTANT R20, desc[UR6][R18.64] ;  /* 0x0000000612147981 */ /* 0x000f22000c1e9900 */
[----:B------:R-:W-:Y:S01]  /*0d40*/  VIADD R16, R16, 0x1 ;  /* 0x0000000110107836 */ /* 0x000fe20000000000 */
[----:B------:R-:W-:Y:S04]  /*0d50*/  BSSY.RECONVERGENT B2, `(.L_x_5) ;  /* 0x000001a000027945 */ /* 0x000fe80003800200 */
[----:B------:R-:W-:Y:S02]  /*0d60*/  ISETP.NE.AND P3, PT, R16, RZ, PT ;  /* 0x000000ff1000720c */ /* 0x000fe40003f65270 */
[C---:B----4-:R-:W-:Y:S02]  /*0d70*/  ISETP.GE.AND P0, PT, R20.reuse, R27, PT ;  /* 0x0000001b1400720c */ /* 0x050fe40003f06270 */
[----:B0-----:R-:W-:-:S13]  /*0d80*/  ISETP.GE.AND P1, PT, R20, R2, PT ;  /* 0x000000021400720c */ /* 0x001fda0003f26270 */
[----:B------:R-:W-:Y:S05]  /*0d90*/  @!P0 BRA P1, `(.L_x_6) ;  /* 0x0000000000488947 */ /* 0x000fea0000800000 */
[C---:B------:R-:W-:Y:S02]  /*0da0*/  ISETP.GE.AND P1, PT, R20.reuse, R26, PT ;  /* 0x0000001a1400720c */ /* 0x040fe40003f26270 */
[----:B------:R-:W-:Y:S02]  /*0db0*/  ISETP.NE.U32.AND P2, PT, RZ, UR8, PT ;  /* 0x00000008ff007c0c */ /* 0x000fe4000bf45070 */
[----:B------:R-:W-:Y:S02]  /*0dc0*/  ISETP.LT.AND P4, PT, R20, R2, PT ;  /* 0x000000021400720c */ /* 0x000fe40003f81270 */
[----:B------:R-:W-:-:S13]  /*0dd0*/  ISETP.NE.AND.EX P1, PT, RZ, UR9, P1, P2 ;  /* 0x00000009ff007c0c */ /* 0x000fda0008f25320 */
[----:B------:R-:W-:Y:S05]  /*0de0*/  @P1 BRA P4, `(.L_x_7) ;  /* 0x0000000000241947 */ /* 0x000fea0002000000 */
[----:B------:R-:W-:Y:S02]  /*0df0*/  ISETP.EQ.U32.AND P1, PT, RZ, UR10, PT ;  /* 0x0000000aff007c0c */ /* 0x000fe4000bf22070 */
[----:B------:R-:W-:Y:S02]  /*0e00*/  CS2R R18, SRZ ;  /* 0x0000000000127805 */ /* 0x000fe4000001ff00 */
[----:B------:R-:W-:-:S04]  /*0e10*/  ISETP.EQ.OR.EX P0, PT, RZ, UR11, !P0, P1 ;  /* 0x0000000bff007c0c */ /* 0x000fc8000c702710 */
[----:B------:R-:W-:-:S13]  /*0e20*/  ISETP.GE.OR P0, PT, R20, R3, P0 ;  /* 0x000000031400720c */ /* 0x000fda0000706670 */
[----:B------:R-:W-:Y:S05]  /*0e30*/  @P0 BRA `(.L_x_8) ;  /* 0x00000000002c0947 */ /* 0x000fea0003800000 */
[----:B------:R-:W-:-:S04]  /*0e40*/  IMAD.IADD R19, R20, 0x1, -R27 ;  /* 0x0000000114137824 */ /* 0x000fc800078e0a1b */
[----:B--2---:R-:W-:-:S06]  /*0e50*/  IMAD.WIDE R18, R19, 0x8, R8 ;  /* 0x0000000813127825 */ /* 0x004fcc00078e0208 */
[----:B------:R-:W5:Y:S01]  /*0e60*/  LDG.E.64.CONSTANT R18, desc[UR6][R18.64] ;  /* 0x0000000612127981 */ /* 0x000f62000c1e9b00 */
[----:B------:R-:W-:Y:S05]  /*0e70*/  BRA `(.L_x_8) ;  /* 0x00000000001c7947 */ /* 0x000fea0003800000 */
.L_x_7:
[----:B------:R-:W-:-:S04]  /*0e80*/  IMAD.IADD R19, R5, 0x1, R20 ;  /* 0x0000000105137824 */ /* 0x000fc800078e0214 */
[----:B---3--:R-:W-:-:S06]  /*0e90*/  IMAD.WIDE R18, R19, 0x8, R10 ;  /* 0x0000000813127825 */ /* 0x008fcc00078e020a */
[----:B------:R-:W5:Y:S01]  /*0ea0*/  LDG.E.64.CONSTANT R18, desc[UR6][R18.64] ;  /* 0x0000000612127981 */ /* 0x000f62000c1e9b00 */
[----:B------:R-:W-:Y:S05]  /*0eb0*/  BRA `(.L_x_8) ;  /* 0x00000000000c7947 */ /* 0x000fea0003800000 */
.L_x_6:
[----:B------:R-:W-:-:S04]  /*0ec0*/  IMAD.IADD R19, R20, 0x1, -R2 ;  /* 0x0000000114137824 */ /* 0x000fc800078e0a02 */
[----:B-1----:R-:W-:-:S06]  /*0ed0*/  IMAD.WIDE R18, R19, 0x8, R6 ;  /* 0x0000000813127825 */ /* 0x002fcc00078e0206 */
[----:B------:R-:W5:Y:S02]  /*0ee0*/  LDG.E.64.CONSTANT R18, desc[UR6][R18.64] ;  /* 0x0000000612127981 */ /* 0x000f64000c1e9b00 */
.L_x_8:
[----:B------:R-:W-:Y:S05]  /*0ef0*/  BSYNC.RECONVERGENT B2 ;  /* 0x0000000000027941 */ /* 0x000fea0003800200 */
.L_x_5:
[----:B------:R-:W-:-:S06]  /*0f00*/  IMAD.WIDE R20, R4, 0x8, R14 ;  /* 0x0000000804147825 */ /* 0x000fcc00078e020e */
[----:B------:R-:W4:Y:S01]  /*0f10*/  LDG.E.64.CONSTANT R20, desc[UR6][R20.64] ;  /* 0x0000000614147981 */ /* 0x000f22000c1e9b00 */
[----:B------:R-:W-:Y:S01]  /*0f20*/  VIADD R4, R4, 0x1 ;  /* 0x0000000104047836 */ /* 0x000fe20000000000 */
[----:B----45:R-:W-:Y:S01]  /*0f30*/  DFMA R24, R20, R18, R24 ;  /* 0x000000121418722b */ /* 0x030fe20000000018 */
[----:B------:R-:W-:Y:S10]  /*0f40*/  @P3 BRA `(.L_x_9) ;  /* 0xfffffffc00743947 */ /* 0x000ff4000383ffff */
.L_x_4:
[----:B------:R-:W-:Y:S05]  /*0f50*/  BSYNC.RECONVERGENT B1 ;  /* 0x0000000000017941 */ /* 0x000fea0003800200 */
.L_x_3:
[----:B------:R-:W-:-:S05]  /*0f60*/  IMAD.IADD R0, R0, 0x1, -R17 ;  /* 0x0000000100007824 */ /* 0x000fca00078e0a11 */
[----:B------:R-:W-:-:S13]  /*0f70*/  ISETP.GT.U32.AND P0, PT, R0, -0x4, PT ;  /* 0xfffffffc0000780c */ /* 0x000fda0003f04070 */
[----:B------:R-:W-:Y:S05]  /*0f80*/  @P0 BRA `(.L_x_2) ;  /* 0x0000000800180947 */ /* 0x000fea0003800000 */
[----:B------:R-:W0:Y:S01]  /*0f90*/  LDC.64 R14, c[0x0][0x390] ;  /* 0x0000e400ff0e7b82 */ /* 0x000e220000000a00 */
[----:B------:R-:W-:-:S07]  /*0fa0*/  IMAD.IADD R0, R4, 0x1, -R17 ;  /* 0x0000000104007824 */ /* 0x000fce00078e0a11 */
[----:B------:R-:W4:Y:S08]  /*0fb0*/  LDC.64 R12, c[0x0][0x388] ;  /* 0x0000e200ff0c7b82 */ /* 0x000f300000000a00 */
[----:B------:R-:W3:Y:S08]  /*0fc0*/  LDC R2, c[0x0][0x3bc] ;  /* 0x0000ef00ff027b82 */ /* 0x000ef00000000800 */
[----:B-1----:R-:W1:Y:S01]  /*0fd0*/  LDC.64 R6, c[0x0][0x398] ;  /* 0x0000e600ff067b82 */ /* 0x002e620000000a00 */
[----:B0-----:R-:W-:-:S05]  /*0fe0*/  IADD3 R14, P1, PT, R14, 0x10, RZ ;  /* 0x000000100e0e7810 */ /* 0x001fca0007f3e0ff */
[----:B------:R-:W-:Y:S02]  /*0ff0*/  IMAD.X R15, RZ, RZ, R15, P1 ;  /* 0x000000ffff0f7224 */ /* 0x000fe400008e060f */
[----:B--2---:R-:W0:Y:S01]  /*1000*/  LDC.64 R8, c[0x0][0x3a8] ;  /* 0x0000ea00ff087b82 */ /* 0x004e220000000a00 */
[----:B----4-:R-:W-:-:S04]  /*1010*/  IADD3 R12, P0, PT, R12, 0x8, RZ ;  /* 0x000000080c0c7810 */ /* 0x010fc80007f1e0ff */
[----:B------:R-:W-:-:S03]  /*1020*/  IADD3.X R13, PT, PT, RZ, R13, RZ, P0, !PT ;  /* 0x0000000dff0d7210 */ /* 0x000fc600007fe4ff */
[----:B---3--:R-:W2:Y:S06]  /*1030*/  LDC.64 R10, c[0x0][0x3a0] ;  /* 0x0000e800ff0a7b82 */ /* 0x008eac0000000a00 */
.L_x_26:
[----:B------:R-:W-:-:S05]  /*1040*/  IMAD.WIDE R16, R4, 0x4, R12 ;  /* 0x0000000404107825 */ /* 0x000fca00078e020c */
[----:B------:R-:W3:Y:S01]  /*1050*/  LDG.E.CONSTANT R18, desc[UR6][R16.64+-0x8] ;  /* 0xfffff80610127981 */ /* 0x000ee2000c1e9900 */
[----:B------:R-:W-:Y:S01]  /*1060*/  VIADD R0, R0, 0x4 ;  /* 0x0000000400007836 */ /* 0x000fe20000000000 */
[----:B------:R-:W-:Y:S04]  /*1070*/  BSSY.RECONVERGENT B1, `(.L_x_10) ;  /* 0x000001b000017945 */ /* 0x000fe80003800200 */
[----:B------:R-:W-:Y:S02]  /*1080*/  ISETP.NE.AND P1, PT, R0, RZ, PT ;  /* 0x000000ff0000720c */ /* 0x000fe40003f25270 */
[----:B---3--:R-:W-:-:S04]  /*1090*/  ISETP.GE.AND P0, PT, R18, R27, PT ;  /* 0x0000001b1200720c */ /* 0x008fc80003f06270 */
[----:B------:R-:W-:-:S13]  /*10a0*/  ISETP.LT.OR P0, PT, R18, R2, P0 ;  /* 0x000000021200720c */ /* 0x000fda0000701670 */
[----:B------:R-:W-:Y:S05]  /*10b0*/  @P0 BRA `(.L_x_11) ;  /* 0x0000000000100947 */ /* 0x000fea0003800000 */
[----:B------:R-:W-:-:S04]  /*10c0*/  IMAD.IADD R23, R18, 0x1, -R2 ;  /* 0x0000000112177824 */ /* 0x000fc800078e0a02 */
[----:B-1----:R-:W-:-:S06]  /*10d0*/  IMAD.WIDE R22, R23, 0x8, R6 ;  /* 0x0000000817167825 */ /* 0x002fcc00078e0206 */
[----:B------:R-:W5:Y:S01]  /*10e0*/  LDG.E.64.CONSTANT R22, desc[UR6][R22.64] ;  /* 0x0000000616167981 */ /* 0x000f62000c1e9b00 */
[----:B------:R-:W-:Y:S05]  /*10f0*/  BRA `(.L_x_12) ;  /* 0x0000000000487947 */ /* 0x000fea0003800000 */
.L_x_11:
[----:B------:R-:W-:Y:S02]  /*1100*/  ISETP.GE.AND P0, PT, R18, R26, PT ;  /* 0x0000001a1200720c */ /* 0x000fe40003f06270 */
[----:B------:R-:W-:-:S04]  /*1110*/  ISETP.EQ.U32.AND P2, PT, RZ, UR12, PT ;  /* 0x0000000cff007c0c */ /* 0x000fc8000bf42070 */
[----:B------:R-:W-:-:S04]  /*1120*/  ISETP.EQ.OR.EX P0, PT, RZ, UR13, !P0, P2 ;  /* 0x0000000dff007c0c */ /* 0x000fc8000c702720 */
[----:B------:R-:W-:-:S13]  /*1130*/  ISETP.GE.OR P0, PT, R18, R2, P0 ;  /* 0x000000021200720c */ /* 0x000fda0000706670 */
[----:B------:R-:W-:Y:S05]  /*1140*/  @P0 BRA `(.L_x_13) ;  /* 0x0000000000100947 */ /* 0x000fea0003800000 */
[----:B------:R-:W-:-:S04]  /*1150*/  IMAD.IADD R23, R5, 0x1, R18 ;  /* 0x0000000105177824 */ /* 0x000fc800078e0212 */
[----:B--2---:R-:W-:-:S06]  /*1160*/  IMAD.WIDE R22, R23, 0x8, R10 ;  /* 0x0000000817167825 */ /* 0x004fcc00078e020a */
[----:B------:R-:W5:Y:S01]  /*1170*/  LDG.E.64.CONSTANT R22, desc[UR6][R22.64] ;  /* 0x0000000616167981 */ /* 0x000f62000c1e9b00 */
[----:B------:R-:W-:Y:S05]  /*1180*/  BRA `(.L_x_12) ;  /* 0x0000000000247947 */ /* 0x000fea0003800000 */
.L_x_13:
[----:B------:R-:W-:Y:S02]  /*1190*/  ISETP.GE.AND P0, PT, R18, R27, PT ;  /* 0x0000001b1200720c */ /* 0x000fe40003f06270 */
[----:B------:R-:W-:Y:S02]  /*11a0*/  CS2R R22, SRZ ;  /* 0x0000000000167805 */ /* 0x000fe4000001ff00 */
[----:B------:R-:W-:-:S04]  /*11b0*/  ISETP.EQ.U32.AND P2, PT, RZ, UR14, PT ;  /* 0x0000000eff007c0c */ /* 0x000fc8000bf42070 */
[----:B------:R-:W-:-:S04]  /*11c0*/  ISETP.EQ.OR.EX P0, PT, RZ, UR15, !P0, P2 ;  /* 0x0000000fff007c0c */ /* 0x000fc8000c702720 */
[----:B------:R-:W-:-:S13]  /*11d0*/  ISETP.GE.OR P0, PT, R18, R3, P0 ;  /* 0x000000031200720c */ /* 0x000fda0000706670 */
[----:B------:R-:W-:Y:S05]  /*11e0*/  @P0 BRA `(.L_x_12) ;  /* 0x00000000000c0947 */ /* 0x000fea0003800000 */
[----:B------:R-:W-:-:S04]  /*11f0*/  IMAD.IADD R23, R18, 0x1, -R27 ;  /* 0x0000000112177824 */ /* 0x000fc800078e0a1b */
[----:B0-----:R-:W-:-:S06]  /*1200*/  IMAD.WIDE R22, R23, 0x8, R8 ;  /* 0x0000000817167825 */ /* 0x001fcc00078e0208 */
[----:B------:R-:W5:Y:S02]  /*1210*/  LDG.E.64.CONSTANT R22, desc[UR6][R22.64] ;  /* 0x0000000616167981 */ /* 0x000f64000c1e9b00 */
.L_x_12:
[----:B------:R-:W-:Y:S05]  /*1220*/  BSYNC.RECONVERGENT B1 ;  /* 0x0000000000017941 */ /* 0x000fea0003800200 */
.L_x_10:
[----:B------:R-:W-:-:S05]  /*1230*/  IMAD.WIDE R18, R4, 0x8, R14 ;  /* 0x0000000804127825 */ /* 0x000fca00078e020e */
[----:B------:R-:W3:Y:S02]  /*1240*/  LDG.E.64.CONSTANT R20, desc[UR6][R18.64+-0x10] ;  /* 0xfffff00612147981 */ /* 0x000ee4000c1e9b00 */
[----:B---3-5:R-:W-:Y:S02]  /*1250*/  DFMA R20, R20, R22, R24 ;  /* 0x000000161414722b */ /* 0x028fe40000000018 */
[----:B------:R-:W3:Y:S01]  /*1260*/  LDG.E.CONSTANT R24, desc[UR6][R16.64+-0x4] ;  /* 0xfffffc0610187981 */ /* 0x000ee2000c1e9900 */
[----:B------:R-:W-:Y:S01]  /*1270*/  BSSY.RECONVERGENT B1, `(.L_x_14) ;  /* 0x0000019000017945 */ /* 0x000fe20003800200 */
[C---:B---3--:R-:W-:Y:S02]  /*1280*/  ISETP.GE.AND P0, PT, R24.reuse, R27, PT ;  /* 0x0000001b1800720c */ /* 0x048fe40003f06270 */
[----:B------:R-:W-:-:S13]  /*1290*/  ISETP.GE.AND P2, PT, R24, R2, PT ;  /* 0x000000021800720c */ /* 0x000fda0003f46270 */
        /* <DEDUP_REMOVED lines=12> */
[----:B0-----:R-:W-:-:S06]  /*1360*/  IMAD.WIDE R22, R23, 0x8, R8 ;  /* 0x0000000817167825 */ /* 0x001fcc00078e0208 */
[----:B------:R-:W5:Y:S01]  /*1370*/  LDG.E.64.CONSTANT R22, desc[UR6][R22.64] ;  /* 0x0000000616167981 */ /* 0x000f62000c1e9b00 */
[----:B------:R-:W-:Y:S05]  /*1380*/  BRA `(.L_x_17) ;  /* 0x00000000001c7947 */ /* 0x000fea0003800000 */
.L_x_16:
[----:B------:R-:W-:-:S04]  /*1390*/  IMAD.IADD R23, R5, 0x1, R24 ;  /* 0x0000000105177824 */ /* 0x000fc800078e0218 */
[----:B--2---:R-:W-:-:S06]  /*13a0*/  IMAD.WIDE R22, R23, 0x8, R10 ;  /* 0x0000000817167825 */ /* 0x004fcc00078e020a */
[----:B------:R-:W5:Y:S01]  /*13b0*/  LDG.E.64.CONSTANT R22, desc[UR6][R22.64] ;  /* 0x0000000616167981 */ /* 0x000f62000c1e9b00 */
[----:B------:R-:W-:Y:S05]  /*13c0*/  BRA `(.L_x_17) ;  /* 0x00000000000c7947 */ /* 0x000fea0003800000 */
.L_x_15:
[----:B------:R-:W-:-:S05]  /*13d0*/  IADD3 R23, PT, PT, R24, -R2, RZ ;  /* 0x8000000218177210 */ /* 0x000fca0007ffe0ff */
[----:B-1----:R-:W-:-:S06]  /*13e0*/  IMAD.WIDE R22, R23, 0x8, R6 ;  /* 0x0000000817167825 */ /* 0x002fcc00078e0206 */
[----:B------:R-:W5:Y:S02]  /*13f0*/  LDG.E.64.CONSTANT R22, desc[UR6][R22.64] ;  /* 0x0000000616167981 */ /* 0x000f64000c1e9b00 */
.L_x_17:
[----:B------:R-:W-:Y:S05]  /*1400*/  BSYNC.RECONVERGENT B1 ;  /* 0x0000000000017941 */ /* 0x000fea0003800200 */
.L_x_14:
        /* <DEDUP_REMOVED lines=21> */
.L_x_20:
[----:B------:R-:W-:-:S04]  /*1560*/  IMAD.IADD R23, R5, 0x1, R24 ;  /* 0x0000000105177824 */ /* 0x000fc800078e0218 */
[----:B--2---:R-:W-:-:S06]  /*1570*/  IMAD.WIDE R22, R23, 0x8, R10 ;  /* 0x0000000817167825 */ /* 0x004fcc00078e020a */
[----:B------:R-:W5:Y:S01]  /*1580*/  LDG.E.64.CONSTANT R22, desc[UR6][R22.64] ;  /* 0x0000000616167981 */ /* 0x000f62000c1e9b00 */
[----:B------:R-:W-:Y:S05]  /*1590*/  BRA `(.L_x_21) ;  /* 0x00000000000c7947 */ /* 0x000fea0003800000 */
.L_x_19:
[----:B------:R-:W-:-:S04]  /*15a0*/  IMAD.IADD R23, R24, 0x1, -R2 ;  /* 0x0000000118177824 */ /* 0x000fc800078e0a02 */
[----:B-1----:R-:W-:-:S06]  /*15b0*/  IMAD.WIDE R22, R23, 0x8, R6 ;  /* 0x0000000817167825 */ /* 0x002fcc00078e0206 */
[----:B------:R-:W5:Y:S02]  /*15c0*/  LDG.E.64.CONSTANT R22, desc[UR6][R22.64] ;  /* 0x0000000616167981 */ /* 0x000f64000c1e9b00 */
.L_x_21:
[----:B------:R-:W-:Y:S05]  /*15d0*/  BSYNC.RECONVERGENT B1 ;  /* 0x0000000000017941 */ /* 0x000fea0003800200 */
.L_x_18:
[----:B------:R-:W3:Y:S04]  /*15e0*/  LDG.E.CONSTANT R16, desc[UR6][R16.64+0x4] ;  /* 0x0000040610107981 */ /* 0x000ee8000c1e9900 */
[----:B------:R-:W4:Y:S01]  /*15f0*/  LDG.E.64.CONSTANT R24, desc[UR6][R18.64] ;  /* 0x0000000612187981 */ /* 0x000f22000c1e9b00 */
[----:B------:R-:W-:Y:S01]  /*1600*/  BSSY.RECONVERGENT B1, `(.L_x_22) ;  /* 0x000001a000017945 */ /* 0x000fe20003800200 */
[C---:B---3--:R-:W-:Y:S02]  /*1610*/  ISETP.GE.AND P0, PT, R16.reuse, R27, PT ;  /* 0x0000001b1000720c */ /* 0x048fe40003f06270 */
[----:B------:R-:W-:Y:S01]  /*1620*/  ISETP.GE.AND P2, PT, R16, R2, PT ;  /* 0x000000021000720c */ /* 0x000fe20003f46270 */
[----:B----45:R-:W-:-:S12]  /*1630*/  DFMA R24, R24, R22, R20 ;  /* 0x000000161818722b */ /* 0x030fd80000000014 */
        /* <DEDUP_REMOVED lines=15> */
.L_x_24:
[----:B------:R-:W-:-:S04]  /*1730*/  IMAD.IADD R21, R5, 0x1, R16 ;  /* 0x0000000105157824 */ /* 0x000fc800078e0210 */
[----:B--2---:R-:W-:-:S06]  /*1740*/  IMAD.WIDE R20, R21, 0x8, R10 ;  /* 0x0000000815147825 */ /* 0x004fcc00078e020a */
[----:B------:R-:W5:Y:S01]  /*1750*/  LDG.E.64.CONSTANT R20, desc[UR6][R20.64] ;  /* 0x0000000614147981 */ /* 0x000f62000c1e9b00 */
[----:B------:R-:W-:Y:S05]  /*1760*/  BRA `(.L_x_25) ;  /* 0x00000000000c7947 */ /* 0x000fea0003800000 */
.L_x_23:
[----:B------:R-:W-:-:S04]  /*1770*/  IMAD.IADD R21, R16, 0x1, -R2 ;  /* 0x0000000110157824 */ /* 0x000fc800078e0a02 */
[----:B-1----:R-:W-:-:S06]  /*1780*/  IMAD.WIDE R20, R21, 0x8, R6 ;  /* 0x0000000815147825 */ /* 0x002fcc00078e0206 */
[----:B------:R-:W5:Y:S02]  /*1790*/  LDG.E.64.CONSTANT R20, desc[UR6][R20.64] ;  /* 0x0000000614147981 */ /* 0x000f64000c1e9b00 */
.L_x_25:
[----:B------:R-:W-:Y:S05]  /*17a0*/  BSYNC.RECONVERGENT B1 ;  /* 0x0000000000017941 */ /* 0x000fea0003800200 */
.L_x_22:
[----:B------:R-:W3:Y:S01]  /*17b0*/  LDG.E.64.CONSTANT R18, desc[UR6][R18.64+0x8] ;  /* 0x0000080612127981 */ /* 0x000ee2000c1e9b00 */
[----:B------:R-:W-:Y:S01]  /*17c0*/  VIADD R4, R4, 0x4 ;  /* 0x0000000404047836 */ /* 0x000fe20000000000 */
[----:B---3-5:R-:W-:Y:S01]  /*17d0*/  DFMA R24, R18, R20, R24 ;  /* 0x000000141218722b */ /* 0x028fe20000000018 */
[----:B------:R-:W-:Y:S10]  /*17e0*/  @P1 BRA `(.L_x_26) ;  /* 0xfffffff800141947 */ /* 0x000ff4000383ffff */
.L_x_2:
[----:B------:R-:W-:Y:S05]  /*17f0*/  BSYNC.RECONVERGENT B0 ;  /* 0x0000000000007941 */ /* 0x000fea0003800200 */
.L_x_0:
[----:B------:R-:W4:Y:S01]  /*1800*/  S2R R0, SR_TID.X ;  /* 0x0000000000007919 */ /* 0x000f220000002100 */
[----:B------:R-:W4:Y:S08]  /*1810*/  S2UR UR16, SR_CTAID.X ;  /* 0x00000000001079c3 */ /* 0x000f300000002500 */
[----:B------:R-:W4:Y:S08]  /*1820*/  LDC R5, c[0x0][0x360] ;  /* 0x0000d800ff057b82 */ /* 0x000f300000000800 */
[----:B------:R-:W5:Y:S01]  /*1830*/  LDC.64 R2, c[0x0][0x3b0] ;  /* 0x0000ec00ff027b82 */ /* 0x000f620000000a00 */
[----:B----4-:R-:W-:-:S04]  /*1840*/  IMAD R5, R5, UR16, R0 ;  /* 0x0000001005057c24 */ /* 0x010fc8000f8e0200 */
[----:B-----5:R-:W-:-:S05]  /*1850*/  IMAD.WIDE R2, R5, 0x8, R2 ;  /* 0x0000000805027825 */ /* 0x020fca00078e0202 */
[----:B------:R-:W-:Y:S01]  /*1860*/  STG.E.64 desc[UR6][R2.64], R24 ;  /* 0x0000001802007986 */ /* 0x000fe2000c101b06 */
[----:B------:R-:W-:Y:S05]  /*1870*/  EXIT ;  /* 0x000000000000794d */ /* 0x000fea0003800000 */
.L_x_27:
[----:B------:R-:W-:-:S00]  /*1880*/  BRA `(.L_x_27) ;  /* 0xfffffffc00fc7947 */ /* 0x000fc0000383ffff */
[----:B------:R-:W-:-:S00]  /*1890*/  NOP ;  /* 0x0000000000007918 */ /* 0x000fc00000000000 */
        /* <DEDUP_REMOVED lines=14> */
.L_x_28:


//--------------------- .nv.shared.reserved.0     --------------------------
	.section	.nv.shared.reserved.0,"aw",@nobits
	.weak		__nv_reservedSMEM_offset_0_alias
	.size		__nv_reservedSMEM_offset_0_alias, 0, 64
	.other		__nv_reservedSMEM_offset_0_alias,@"STO_CUDA_RESERVED_SHARED STV_DEFAULT"
__nv_reservedSMEM_offset_0_alias:
	.zero		0
	.zero		64


//--------------------- .nv.constant0._Z40stencil27_csr_partitioned_halo_kernel_3dPKiS0_PKdS2_S2_S2_Pdiiii --------------------------
	.section	.nv.constant0._Z40stencil27_csr_partitioned_halo_kernel_3dPKiS0_PKdS2_S2_S2_Pdiiii,"a",@progbits
	.sectionflags	@""
	.align	4
.nv.constant0._Z40stencil27_csr_partitioned_halo_kernel_3dPKiS0_PKdS2_S2_S2_Pdiiii:
	.zero		968


//--------------------- SYMBOLS --------------------------

	.type		.nv.reservedSmem.offset0,@object
	.size		.nv.reservedSmem.offset0,0x4
